	.target	sm_100a

	.elftype	@"ET_EXEC"


//--------------------- .note.nv.tkinfo           --------------------------
	.section	.note.nv.tkinfo,"",@"SHT_NOTE"
	.sectionflags	@"SHF_NOTE_NV_TKINFO"
	.tkinfo
        /*0018*/ 	.word	0x00000002
        /*0030*/ 	.string	""
        /*0030*/ 	.string	"ptxas"
        /*0030*/ 	.string	"Cuda compilation tools, release 13.0, V13.0.88"
        /*0030*/ 	.string	"Build cuda_13.0.r13.0/compiler.36424714_0"
        /*0030*/ 	.string	"-arch sm_100a -m 64 "



//--------------------- .note.nv.cuinfo           --------------------------
	.section	.note.nv.cuinfo,"",@"SHT_NOTE"
	.sectionflags	@"SHF_NOTE_NV_CUINFO"
        /*0018*/ 	.short	0x0002
        /*001a*/ 	.short	0x0064
        /*001c*/ 	.short	0x0082
	.zero		2


//--------------------- .nv.info                  --------------------------
	.section	.nv.info,"",@"SHT_CUDA_INFO"
	.align	4


	//----- nvinfo : EIATTR_REGCOUNT
	.align		4
        /*0000*/ 	.byte	0x04, 0x2f
        /*0002*/ 	.short	(.L_19 - .L_18)
	.align		4
.L_18:
        /*0004*/ 	.word	index@(_ZN7cutlass13device_kernelINS_4gemm6kernel13GemmUniversalIN4cute5tupleIJiiiiEEENS1_10collective13CollectiveMmaINS1_35MainloopSm100TmaUmmaWarpSpecializedILi6ELi2ELi4ENS5_IJNS4_1CILi1EEESB_SB_EEEEENS5_IJNSA_ILi64EEESE_NSA_ILi128EEEEEENS_6half_tENS5_IJlSB_lEEESH_NS5_IJSB_llEEENS4_8TiledMMAINS4_8MMA_AtomIJNS4_20SM100_MMA_F16BF16_SSISH_SH_fLi64ELi64ELNS4_4UMMA5MajorE0ELSO_1ELNSN_7ScaleInE0ELSP_0EEEEEENS4_6LayoutISC_NS5_IJNSA_ILi0EEEST_ST_EEEEENS5_IJNS4_10UnderscoreESW_SW_EEEEENS4_13SM90_TMA_LOADENS4_14ComposedLayoutINS4_7SwizzleILi3ELi4ELi3EEENS4_18smem_ptr_flag_bitsILi16EEENSS_INS5_IJNSA_ILi8EEESE_EEENS5_IJSE_SB_EEEEEEEvNS4_8identityESZ_NS10_IS12_S14_NSS_INS5_IJSE_S15_EEENS5_IJSB_SE_EEEEEEEvS1A_EENS_8epilogue10collective18CollectiveEpilogueINS1G_23Sm100TmaWarpSpecializedILi3ELi2ELi16ELb1ELb0EEEJSG_NS5_IJNSS_ISE_SB_EENSS_INSA_ILi32EEESB_EEEEESH_SI_SH_SI_NS1G_6fusion15FusionCallbacksIS1K_NS1P_17LinearCombinationISH_fSH_fLNS_15FloatRoundStyleE2EEESG_S1O_JEEENS4_5SM1004TMEM4LOAD26SM100_TMEM_LOAD_16dp256b4xESZ_NS10_INS11_ILi2ELi4ELi3EEES14_NSS_INS5_IJS15_S1M_EEENS5_IJS1M_SB_EEEEEEENS4_17SM75_U32x4_LDSM_NENS4_14SM90_TMA_STOREES23_NS4_17SM90_U32x4_STSM_NENS4_39AutoVectorizingCopyWithAssumedAlignmentILi128EEEEEEvvEEEEvNT_6ParamsE)
        /*0008*/ 	.word	0x0000004f


	//----- nvinfo : EIATTR_FRAME_SIZE
	.align		4
.L_19:
        /*000c*/ 	.byte	0x04, 0x11
        /*000e*/ 	.short	(.L_21 - .L_20)
	.align		4
.L_20:
        /*0010*/ 	.word	index@($__internal_2_$__cuda_sm10x_tcgen05_guardrail_trap_unallocated_columns_being_dealloced)
        /*0014*/ 	.word	0x00000000


	//----- nvinfo : EIATTR_FRAME_SIZE
	.align		4
.L_21:
        /*0018*/ 	.byte	0x04, 0x11
        /*001a*/ 	.short	(.L_23 - .L_22)
	.align		4
.L_22:
        /*001c*/ 	.word	index@($__internal_1_$__cuda_sm10x_tcgen05_guardrail_trap_phase_invalid_during_alloc)
        /*0020*/ 	.word	0x00000000


	//----- nvinfo : EIATTR_FRAME_SIZE
	.align		4
.L_23:
        /*0024*/ 	.byte	0x04, 0x11
        /*0026*/ 	.short	(.L_25 - .L_24)
	.align		4
.L_24:
        /*0028*/ 	.word	index@($__internal_0_$__cuda_sm10x_tcgen05_guardrail_trap_col_being_dealloced_not_returned_by_alloc)
        /*002c*/ 	.word	0x00000000


	//----- nvinfo : EIATTR_FRAME_SIZE
	.align		4
.L_25:
        /*0030*/ 	.byte	0x04, 0x11
        /*0032*/ 	.short	(.L_27 - .L_26)
	.align		4
.L_26:
        /*0034*/ 	.word	index@(_ZN7cutlass13device_kernelINS_4gemm6kernel13GemmUniversalIN4cute5tupleIJiiiiEEENS1_10collective13CollectiveMmaINS1_35MainloopSm100TmaUmmaWarpSpecializedILi6ELi2ELi4ENS5_IJNS4_1CILi1EEESB_SB_EEEEENS5_IJNSA_ILi64EEESE_NSA_ILi128EEEEEENS_6half_tENS5_IJlSB_lEEESH_NS5_IJSB_llEEENS4_8TiledMMAINS4_8MMA_AtomIJNS4_20SM100_MMA_F16BF16_SSISH_SH_fLi64ELi64ELNS4_4UMMA5MajorE0ELSO_1ELNSN_7ScaleInE0ELSP_0EEEEEENS4_6LayoutISC_NS5_IJNSA_ILi0EEEST_ST_EEEEENS5_IJNS4_10UnderscoreESW_SW_EEEEENS4_13SM90_TMA_LOADENS4_14ComposedLayoutINS4_7SwizzleILi3ELi4ELi3EEENS4_18smem_ptr_flag_bitsILi16EEENSS_INS5_IJNSA_ILi8EEESE_EEENS5_IJSE_SB_EEEEEEEvNS4_8identityESZ_NS10_IS12_S14_NSS_INS5_IJSE_S15_EEENS5_IJSB_SE_EEEEEEEvS1A_EENS_8epilogue10collective18CollectiveEpilogueINS1G_23Sm100TmaWarpSpecializedILi3ELi2ELi16ELb1ELb0EEEJSG_NS5_IJNSS_ISE_SB_EENSS_INSA_ILi32EEESB_EEEEESH_SI_SH_SI_NS1G_6fusion15FusionCallbacksIS1K_NS1P_17LinearCombinationISH_fSH_fLNS_15FloatRoundStyleE2EEESG_S1O_JEEENS4_5SM1004TMEM4LOAD26SM100_TMEM_LOAD_16dp256b4xESZ_NS10_INS11_ILi2ELi4ELi3EEES14_NSS_INS5_IJS15_S1M_EEENS5_IJS1M_SB_EEEEEEENS4_17SM75_U32x4_LDSM_NENS4_14SM90_TMA_STOREES23_NS4_17SM90_U32x4_STSM_NENS4_39AutoVectorizingCopyWithAssumedAlignmentILi128EEEEEEvvEEEEvNT_6ParamsE)
        /*0038*/ 	.word	0x00000000


	//----- nvinfo : EIATTR_MIN_STACK_SIZE
	.align		4
.L_27:
        /*003c*/ 	.byte	0x04, 0x12
        /*003e*/ 	.short	(.L_29 - .L_28)
	.align		4
.L_28:
        /*0040*/ 	.word	index@(_ZN7cutlass13device_kernelINS_4gemm6kernel13GemmUniversalIN4cute5tupleIJiiiiEEENS1_10collective13CollectiveMmaINS1_35MainloopSm100TmaUmmaWarpSpecializedILi6ELi2ELi4ENS5_IJNS4_1CILi1EEESB_SB_EEEEENS5_IJNSA_ILi64EEESE_NSA_ILi128EEEEEENS_6half_tENS5_IJlSB_lEEESH_NS5_IJSB_llEEENS4_8TiledMMAINS4_8MMA_AtomIJNS4_20SM100_MMA_F16BF16_SSISH_SH_fLi64ELi64ELNS4_4UMMA5MajorE0ELSO_1ELNSN_7ScaleInE0ELSP_0EEEEEENS4_6LayoutISC_NS5_IJNSA_ILi0EEEST_ST_EEEEENS5_IJNS4_10UnderscoreESW_SW_EEEEENS4_13SM90_TMA_LOADENS4_14ComposedLayoutINS4_7SwizzleILi3ELi4ELi3EEENS4_18smem_ptr_flag_bitsILi16EEENSS_INS5_IJNSA_ILi8EEESE_EEENS5_IJSE_SB_EEEEEEEvNS4_8identityESZ_NS10_IS12_S14_NSS_INS5_IJSE_S15_EEENS5_IJSB_SE_EEEEEEEvS1A_EENS_8epilogue10collective18CollectiveEpilogueINS1G_23Sm100TmaWarpSpecializedILi3ELi2ELi16ELb1ELb0EEEJSG_NS5_IJNSS_ISE_SB_EENSS_INSA_ILi32EEESB_EEEEESH_SI_SH_SI_NS1G_6fusion15FusionCallbacksIS1K_NS1P_17LinearCombinationISH_fSH_fLNS_15FloatRoundStyleE2EEESG_S1O_JEEENS4_5SM1004TMEM4LOAD26SM100_TMEM_LOAD_16dp256b4xESZ_NS10_INS11_ILi2ELi4ELi3EEES14_NSS_INS5_IJS15_S1M_EEENS5_IJS1M_SB_EEEEEEENS4_17SM75_U32x4_LDSM_NENS4_14SM90_TMA_STOREES23_NS4_17SM90_U32x4_STSM_NENS4_39AutoVectorizingCopyWithAssumedAlignmentILi128EEEEEEvvEEEEvNT_6ParamsE)
        /*0044*/ 	.word	0x00000000
.L_29:


//--------------------- .nv.compat                --------------------------
	.section	.nv.compat,"",@"SHT_CUDA_COMPAT_INFO"
	.align	4
        /*0000*/ 	.byte	0x02, 0x09, 0x01, 0x00, 0x02, 0x02, 0x02, 0x00, 0x02, 0x05, 0x05, 0x00, 0x03, 0x07, 0x01, 0x01
        /*0010*/ 	.byte	0x02, 0x03, 0x01, 0x00, 0x02, 0x06, 0x01, 0x00, 0x04, 0x0b, 0x08, 0x00, 0x09, 0x00, 0x00, 0x00
        /*0020*/ 	.byte	0x00, 0x00, 0x00, 0x00


//--------------------- .nv.info._ZN7cutlass13device_kernelINS_4gemm6kernel13GemmUniversalIN4cute5tupleIJiiiiEEENS1_10collective13CollectiveMmaINS1_35MainloopSm100TmaUmmaWarpSpecializedILi6ELi2ELi4ENS5_IJNS4_1CILi1EEESB_SB_EEEEENS5_IJNSA_ILi64EEESE_NSA_ILi128EEEEEENS_6half_tENS5_IJlSB_lEEESH_NS5_IJSB_llEEENS4_8TiledMMAINS4_8MMA_AtomIJNS4_20SM100_MMA_F16BF16_SSISH_SH_fLi64ELi64ELNS4_4UMMA5MajorE0ELSO_1ELNSN_7ScaleInE0ELSP_0EEEEEENS4_6LayoutISC_NS5_IJNSA_ILi0EEEST_ST_EEEEENS5_IJNS4_10UnderscoreESW_SW_EEEEENS4_13SM90_TMA_LOADENS4_14ComposedLayoutINS4_7SwizzleILi3ELi4ELi3EEENS4_18smem_ptr_flag_bitsILi16EEENSS_INS5_IJNSA_ILi8EEESE_EEENS5_IJSE_SB_EEEEEEEvNS4_8identityESZ_NS10_IS12_S14_NSS_INS5_IJSE_S15_EEENS5_IJSB_SE_EEEEEEEvS1A_EENS_8epilogue10collective18CollectiveEpilogueINS1G_23Sm100TmaWarpSpecializedILi3ELi2ELi16ELb1ELb0EEEJSG_NS5_IJNSS_ISE_SB_EENSS_INSA_ILi32EEESB_EEEEESH_SI_SH_SI_NS1G_6fusion15FusionCallbacksIS1K_NS1P_17LinearCombinationISH_fSH_fLNS_15FloatRoundStyleE2EEESG_S1O_JEEENS4_5SM1004TMEM4LOAD26SM100_TMEM_LOAD_16dp256b4xESZ_NS10_INS11_ILi2ELi4ELi3EEES14_NSS_INS5_IJS15_S1M_EEENS5_IJS1M_SB_EEEEEEENS4_17SM75_U32x4_LDSM_NENS4_14SM90_TMA_STOREES23_NS4_17SM90_U32x4_STSM_NENS4_39AutoVectorizingCopyWithAssumedAlignmentILi128EEEEEEvvEEEEvNT_6ParamsE --------------------------
	.section	.nv.info._ZN7cutlass13device_kernelINS_4gemm6kernel13GemmUniversalIN4cute5tupleIJiiiiEEENS1_10collective13CollectiveMmaINS1_35MainloopSm100TmaUmmaWarpSpecializedILi6ELi2ELi4ENS5_IJNS4_1CILi1EEESB_SB_EEEEENS5_IJNSA_ILi64EEESE_NSA_ILi128EEEEEENS_6half_tENS5_IJlSB_lEEESH_NS5_IJSB_llEEENS4_8TiledMMAINS4_8MMA_AtomIJNS4_20SM100_MMA_F16BF16_SSISH_SH_fLi64ELi64ELNS4_4UMMA5MajorE0ELSO_1ELNSN_7ScaleInE0ELSP_0EEEEEENS4_6LayoutISC_NS5_IJNSA_ILi0EEEST_ST_EEEEENS5_IJNS4_10UnderscoreESW_SW_EEEEENS4_13SM90_TMA_LOADENS4_14ComposedLayoutINS4_7SwizzleILi3ELi4ELi3EEENS4_18smem_ptr_flag_bitsILi16EEENSS_INS5_IJNSA_ILi8EEESE_EEENS5_IJSE_SB_EEEEEEEvNS4_8identityESZ_NS10_IS12_S14_NSS_INS5_IJSE_S15_EEENS5_IJSB_SE_EEEEEEEvS1A_EENS_8epilogue10collective18CollectiveEpilogueINS1G_23Sm100TmaWarpSpecializedILi3ELi2ELi16ELb1ELb0EEEJSG_NS5_IJNSS_ISE_SB_EENSS_INSA_ILi32EEESB_EEEEESH_SI_SH_SI_NS1G_6fusion15FusionCallbacksIS1K_NS1P_17LinearCombinationISH_fSH_fLNS_15FloatRoundStyleE2EEESG_S1O_JEEENS4_5SM1004TMEM4LOAD26SM100_TMEM_LOAD_16dp256b4xESZ_NS10_INS11_ILi2ELi4ELi3EEES14_NSS_INS5_IJS15_S1M_EEENS5_IJS1M_SB_EEEEEEENS4_17SM75_U32x4_LDSM_NENS4_14SM90_TMA_STOREES23_NS4_17SM90_U32x4_STSM_NENS4_39AutoVectorizingCopyWithAssumedAlignmentILi128EEEEEEvvEEEEvNT_6ParamsE,"",@"SHT_CUDA_INFO"
	.sectionflags	@""
	.align	4


	//----- nvinfo : EIATTR_CUDA_API_VERSION
	.align		4
        /*0000*/ 	.byte	0x04, 0x37
        /*0002*/ 	.short	(.L_31 - .L_30)
.L_30:
        /*0004*/ 	.word	0x00000082


	//----- nvinfo : EIATTR_KPARAM_INFO
	.align		4
.L_31:
        /*0008*/ 	.byte	0x04, 0x17
        /*000a*/ 	.short	(.L_33 - .L_32)
.L_32:
        /*000c*/ 	.word	0x00000000
        /*0010*/ 	.short	0x0000
        /*0012*/ 	.short	0x0000
        /*0014*/ 	.byte	0x00, 0xf0, 0x01, 0x20


	//----- nvinfo : EIATTR_AT_ENTRY_FRAGMENTS
	.align		4
.L_33:
        /*0018*/ 	.byte	0x04, 0x4f
        /*001a*/ 	.short	(.L_35 - .L_34)


	//   ....[0]....
.L_34:
        /*001c*/ 	.word	0x00000006


	//----- nvinfo : EIATTR_RESERVED_SMEM_USED
	.align		4
.L_35:
        /*0020*/ 	.byte	0x01, 0x41
	.zero		2


	//----- nvinfo : EIATTR_SPARSE_MMA_MASK
	.align		4
        /*0024*/ 	.byte	0x03, 0x50
        /*0026*/ 	.short	0x0000


	//----- nvinfo : EIATTR_TCGEN05_1CTA_USED
	.align		4
        /*0028*/ 	.byte	0x01, 0x51
	.zero		2


	//----- nvinfo : EIATTR_MAXREG_COUNT
	.align		4
        /*002c*/ 	.byte	0x03, 0x1b
        /*002e*/ 	.short	0x00ff


	//----- nvinfo : EIATTR_NUM_BARRIERS
	.align		4
        /*0030*/ 	.byte	0x02, 0x4c
        /*0032*/ 	.byte	0x07
	.zero		1


	//----- nvinfo : EIATTR_EXTERNS
	.align		4
        /*0034*/ 	.byte	0x04, 0x0f
        /*0036*/ 	.short	(.L_37 - .L_36)


	//   ....[0]....
	.align		4
.L_36:
        /*0038*/ 	.word	index@(__assertfail)


	//----- nvinfo : EIATTR_MERCURY_ISA_VERSION
	.align		4
.L_37:
        /*003c*/ 	.byte	0x03, 0x5f
        /*003e*/ 	.short	0x0101


	//----- nvinfo : EIATTR_INT_WARP_WIDE_INSTR_OFFSETS
	.align		4
        /*0040*/ 	.byte	0x04, 0x31
        /*0042*/ 	.short	(.L_39 - .L_38)


	//   ....[0]....
.L_38:
        /*0044*/ 	.word	0x00001ea0


	//   ....[1]....
        /*0048*/ 	.word	0x00003c10


	//   ....[2]....
        /*004c*/ 	.word	0x00003c40


	//   ....[3]....
        /*0050*/ 	.word	0x00003c90


	//   ....[4]....
        /*0054*/ 	.word	0x00004570


	//   ....[5]....
        /*0058*/ 	.word	0x00004590


	//   ....[6]....
        /*005c*/ 	.word	0x00004860


	//   ....[7]....
        /*0060*/ 	.word	0x00004990


	//----- nvinfo : EIATTR_COOP_GROUP_MASK_REGIDS
	.align		4
.L_39:
        /*0064*/ 	.byte	0x04, 0x29
        /*0066*/ 	.short	(.L_41 - .L_40)


	//   ....[0]....
.L_40:
        /*0068*/ 	.word	0xffffffff


	//   ....[1]....
        /*006c*/ 	.word	0xffffffff


	//   ....[2]....
        /*0070*/ 	.word	0xffffffff


	//   ....[3]....
        /*0074*/ 	.word	0xffffffff


	//   ....[4]....
        /*0078*/ 	.word	0xffffffff


	//   ....[5]....
        /*007c*/ 	.word	0xffffffff


	//   ....[6]....
        /*0080*/ 	.word	0xffffffff


	//   ....[7]....
        /*0084*/ 	.word	0xffffffff


	//   ....[8]....
        /*0088*/ 	.word	0xffffffff


	//   ....[9]....
        /*008c*/ 	.word	0xffffffff


	//   ....[10]....
        /*0090*/ 	.word	0xffffffff


	//   ....[11]....
        /*0094*/ 	.word	0xffffffff


	//   ....[12]....
        /*0098*/ 	.word	0xffffffff


	//----- nvinfo : EIATTR_COOP_GROUP_INSTR_OFFSETS
	.align		4
.L_41:
        /*009c*/ 	.byte	0x04, 0x28
        /*009e*/ 	.short	(.L_43 - .L_42)


	//   ....[0]....
.L_42:
        /*00a0*/ 	.word	0x00000090


	//   ....[1]....
        /*00a4*/ 	.word	0x000004d0


	//   ....[2]....
        /*00a8*/ 	.word	0x00000680


	//   ....[3]....
        /*00ac*/ 	.word	0x00000800


	//   ....[4]....
        /*00b0*/ 	.word	0x00000900


	//   ....[5]....
        /*00b4*/ 	.word	0x00000a70


	//   ....[6]....
        /*00b8*/ 	.word	0x00000c10


	//   ....[7]....
        /*00bc*/ 	.word	0x00001d80


	//   ....[8]....
        /*00c0*/ 	.word	0x00002c80


	//   ....[9]....
        /*00c4*/ 	.word	0x00002e90


	//   ....[10]....
        /*00c8*/ 	.word	0x00002ec0


	//   ....[11]....
        /*00cc*/ 	.word	0x00003b00


	//   ....[12]....
        /*00d0*/ 	.word	0x00003d30


	//----- nvinfo : EIATTR_VRC_CTA_INIT_COUNT
	.align		4
.L_43:
        /*00d4*/ 	.byte	0x02, 0x4a
        /*00d6*/ 	.byte	0x80
	.zero		1


	//----- nvinfo : EIATTR_SYSCALL_OFFSETS
	.align		4
        /*00d8*/ 	.byte	0x04, 0x46
        /*00da*/ 	.short	(.L_45 - .L_44)


	//   ....[0]....
.L_44:
        /*00dc*/ 	.word	0x00005570


	//   ....[1]....
        /*00e0*/ 	.word	0x00005660


	//   ....[2]....
        /*00e4*/ 	.word	0x00005e40


	//   ....[3]....
        /*00e8*/ 	.word	0x00006780


	//----- nvinfo : EIATTR_MBARRIER_INSTR_OFFSETS
	.align		4
.L_45:
        /*00ec*/ 	.byte	0x04, 0x39
        /*00ee*/ 	.short	(.L_47 - .L_46)


	//   ....[0]....
.L_46:
        /*00f0*/ 	.word	0x000005b0
        /*00f4*/ 	.word	0x000000ff
        /*00f8*/ 	.word	0x00000000
        /*00fc*/ 	.short	0x0100
        /*00fe*/ 	.byte	0x05
	.zero		1


	//   ....[1]....
        /*0100*/ 	.word	0x000005c0
        /*0104*/ 	.word	0x000000ff
        /*0108*/ 	.word	0x00000030
        /*010c*/ 	.short	0x0100
        /*010e*/ 	.byte	0x05
	.zero		1


	//   ....[2]....
        /*0110*/ 	.word	0x000005d0
        /*0114*/ 	.word	0x000000ff
        /*0118*/ 	.word	0x00000008
        /*011c*/ 	.short	0x0100
        /*011e*/ 	.byte	0x05
	.zero		1


	//   ....[3]....
        /*0120*/ 	.word	0x000005e0
        /*0124*/ 	.word	0x000000ff
        /*0128*/ 	.word	0x00000038
        /*012c*/ 	.short	0x0100
        /*012e*/ 	.byte	0x05
	.zero		1


	//   ....[4]....
        /*0130*/ 	.word	0x000005f0
        /*0134*/ 	.word	0x000000ff
        /*0138*/ 	.word	0x00000010
        /*013c*/ 	.short	0x0100
        /*013e*/ 	.byte	0x05
	.zero		1


	//   ....[5]....
        /*0140*/ 	.word	0x00000600
        /*0144*/ 	.word	0x000000ff
        /*0148*/ 	.word	0x00000040
        /*014c*/ 	.short	0x0100
        /*014e*/ 	.byte	0x05
	.zero		1


	//   ....[6]....
        /*0150*/ 	.word	0x00000610
        /*0154*/ 	.word	0x000000ff
        /*0158*/ 	.word	0x00000018
        /*015c*/ 	.short	0x0100
        /*015e*/ 	.byte	0x05
	.zero		1


	//   ....[7]....
        /*0160*/ 	.word	0x00000620
        /*0164*/ 	.word	0x000000ff
        /*0168*/ 	.word	0x00000048
        /*016c*/ 	.short	0x0100
        /*016e*/ 	.byte	0x05
	.zero		1


	//   ....[8]....
        /*0170*/ 	.word	0x00000630
        /*0174*/ 	.word	0x000000ff
        /*0178*/ 	.word	0x00000020
        /*017c*/ 	.short	0x0100
        /*017e*/ 	.byte	0x05
	.zero		1


	//   ....[9]....
        /*0180*/ 	.word	0x00000640
        /*0184*/ 	.word	0x000000ff
        /*0188*/ 	.word	0x00000050
        /*018c*/ 	.short	0x0100
        /*018e*/ 	.byte	0x05
	.zero		1


	//   ....[10]....
        /*0190*/ 	.word	0x00000650
        /*0194*/ 	.word	0x000000ff
        /*0198*/ 	.word	0x00000028
        /*019c*/ 	.short	0x0100
        /*019e*/ 	.byte	0x05
	.zero		1


	//   ....[11]....
        /*01a0*/ 	.word	0x00000660
        /*01a4*/ 	.word	0x000000ff
        /*01a8*/ 	.word	0x00000058
        /*01ac*/ 	.short	0x0100
        /*01ae*/ 	.byte	0x05
	.zero		1


	//   ....[12]....
        /*01b0*/ 	.word	0x00000790
        /*01b4*/ 	.word	0x000000ff
        /*01b8*/ 	.word	0x00000060
        /*01bc*/ 	.short	0x0100
        /*01be*/ 	.byte	0x07
	.zero		1


	//   ....[13]....
        /*01c0*/ 	.word	0x000007a0
        /*01c4*/ 	.word	0x000000ff
        /*01c8*/ 	.word	0x00000078
        /*01cc*/ 	.short	0x0100
        /*01ce*/ 	.byte	0x07
	.zero		1


	//   ....[14]....
        /*01d0*/ 	.word	0x000007b0
        /*01d4*/ 	.word	0x000000ff
        /*01d8*/ 	.word	0x00000068
        /*01dc*/ 	.short	0x0100
        /*01de*/ 	.byte	0x07
	.zero		1


	//   ....[15]....
        /*01e0*/ 	.word	0x000007c0
        /*01e4*/ 	.word	0x000000ff
        /*01e8*/ 	.word	0x00000080
        /*01ec*/ 	.short	0x0100
        /*01ee*/ 	.byte	0x07
	.zero		1


	//   ....[16]....
        /*01f0*/ 	.word	0x000007d0
        /*01f4*/ 	.word	0x000000ff
        /*01f8*/ 	.word	0x00000070
        /*01fc*/ 	.short	0x0100
        /*01fe*/ 	.byte	0x07
	.zero		1


	//   ....[17]....
        /*0200*/ 	.word	0x000007e0
        /*0204*/ 	.word	0x000000ff
        /*0208*/ 	.word	0x00000088
        /*020c*/ 	.short	0x0100
        /*020e*/ 	.byte	0x07
	.zero		1


	//   ....[18]....
        /*0210*/ 	.word	0x000008d0
        /*0214*/ 	.word	0x000000ff
        /*0218*/ 	.word	0x00000090
        /*021c*/ 	.short	0x0100
        /*021e*/ 	.byte	0x05
	.zero		1


	//   ....[19]....
        /*0220*/ 	.word	0x000008e0
        /*0224*/ 	.word	0x000000ff
        /*0228*/ 	.word	0x00000098
        /*022c*/ 	.short	0x0100
        /*022e*/ 	.byte	0x05
	.zero		1


	//   ....[20]....
        /*0230*/ 	.word	0x00000a20
        /*0234*/ 	.word	0x000000ff
        /*0238*/ 	.word	0x000000a0
        /*023c*/ 	.short	0x0100
        /*023e*/ 	.byte	0x05
	.zero		1


	//   ....[21]....
        /*0240*/ 	.word	0x00000a30
        /*0244*/ 	.word	0x000000ff
        /*0248*/ 	.word	0x000000b0
        /*024c*/ 	.short	0x0100
        /*024e*/ 	.byte	0x05
	.zero		1


	//   ....[22]....
        /*0250*/ 	.word	0x00000a40
        /*0254*/ 	.word	0x000000ff
        /*0258*/ 	.word	0x000000a8
        /*025c*/ 	.short	0x0100
        /*025e*/ 	.byte	0x05
	.zero		1


	//   ....[23]....
        /*0260*/ 	.word	0x00000a50
        /*0264*/ 	.word	0x000000ff
        /*0268*/ 	.word	0x000000b8
        /*026c*/ 	.short	0x0100
        /*026e*/ 	.byte	0x05
	.zero		1


	//   ....[24]....
        /*0270*/ 	.word	0x00000b80
        /*0274*/ 	.word	0x000000ff
        /*0278*/ 	.word	0x000000c0
        /*027c*/ 	.short	0x0100
        /*027e*/ 	.byte	0x07
	.zero		1


	//   ....[25]....
        /*0280*/ 	.word	0x00000b90
        /*0284*/ 	.word	0x000000ff
        /*0288*/ 	.word	0x000000e0
        /*028c*/ 	.short	0x0100
        /*028e*/ 	.byte	0x07
	.zero		1


	//   ....[26]....
        /*0290*/ 	.word	0x00000ba0
        /*0294*/ 	.word	0x000000ff
        /*0298*/ 	.word	0x000000c8
        /*029c*/ 	.short	0x0100
        /*029e*/ 	.byte	0x07
	.zero		1


	//   ....[27]....
        /*02a0*/ 	.word	0x00000bb0
        /*02a4*/ 	.word	0x000000ff
        /*02a8*/ 	.word	0x000000e8
        /*02ac*/ 	.short	0x0100
        /*02ae*/ 	.byte	0x07
	.zero		1


	//   ....[28]....
        /*02b0*/ 	.word	0x00000bc0
        /*02b4*/ 	.word	0x000000ff
        /*02b8*/ 	.word	0x000000d0
        /*02bc*/ 	.short	0x0100
        /*02be*/ 	.byte	0x07
	.zero		1


	//   ....[29]....
        /*02c0*/ 	.word	0x00000bd0
        /*02c4*/ 	.word	0x000000ff
        /*02c8*/ 	.word	0x000000f0
        /*02cc*/ 	.short	0x0100
        /*02ce*/ 	.byte	0x07
	.zero		1


	//   ....[30]....
        /*02d0*/ 	.word	0x00000be0
        /*02d4*/ 	.word	0x000000ff
        /*02d8*/ 	.word	0x000000d8
        /*02dc*/ 	.short	0x0100
        /*02de*/ 	.byte	0x07
	.zero		1


	//   ....[31]....
        /*02e0*/ 	.word	0x00000bf0
        /*02e4*/ 	.word	0x000000ff
        /*02e8*/ 	.word	0x000000f8
        /*02ec*/ 	.short	0x0100
        /*02ee*/ 	.byte	0x07
	.zero		1


	//   ....[32]....
        /*02f0*/ 	.word	0x00000ce0
        /*02f4*/ 	.word	0x000000ff
        /*02f8*/ 	.word	0x00000100
        /*02fc*/ 	.short	0x0100
        /*02fe*/ 	.byte	0x05
	.zero		1


	//   ....[33]....
        /*0300*/ 	.word	0x00000cf0
        /*0304*/ 	.word	0x000000ff
        /*0308*/ 	.word	0x00000110
        /*030c*/ 	.short	0x0100
        /*030e*/ 	.byte	0x05
	.zero		1


	//   ....[34]....
        /*0310*/ 	.word	0x00000d00
        /*0314*/ 	.word	0x000000ff
        /*0318*/ 	.word	0x00000108
        /*031c*/ 	.short	0x0100
        /*031e*/ 	.byte	0x05
	.zero		1


	//   ....[35]....
        /*0320*/ 	.word	0x00000d10
        /*0324*/ 	.word	0x000000ff
        /*0328*/ 	.word	0x00000118
        /*032c*/ 	.short	0x0100
        /*032e*/ 	.byte	0x05
	.zero		1


	//   ....[36]....
        /*0330*/ 	.word	0x000015e0
        /*0334*/ 	.word	0x00000002
        /*0338*/ 	.word	0x00000110
        /*033c*/ 	.short	0x010a
        /*033e*/ 	.byte	0xff
	.zero		1


	//   ....[37]....
        /*0340*/ 	.word	0x00001610
        /*0344*/ 	.word	0x00000002
        /*0348*/ 	.word	0x00000100
        /*034c*/ 	.short	0x0101
        /*034e*/ 	.byte	0xff
	.zero		1


	//   ....[38]....
        /*0350*/ 	.word	0x000016e0
        /*0354*/ 	.word	0x000000ff
        /*0358*/ 	.word	0x00000030
        /*035c*/ 	.short	0x010a
        /*035e*/ 	.byte	0x08
	.zero		1


	//   ....[39]....
        /*0360*/ 	.word	0x00001780
        /*0364*/ 	.word	0x000000ff
        /*0368*/ 	.word	0x00000030
        /*036c*/ 	.short	0x010a
        /*036e*/ 	.byte	0x21
	.zero		1


	//   ....[40]....
        /*0370*/ 	.word	0x000018d0
        /*0374*/ 	.word	0x000000ff
        /*0378*/ 	.word	0x00000030
        /*037c*/ 	.short	0x010a
        /*037e*/ 	.byte	0x08
	.zero		1


	//   ....[41]....
        /*0380*/ 	.word	0x00001a30
        /*0384*/ 	.word	0x000000ff
        /*0388*/ 	.word	0x00000098
        /*038c*/ 	.short	0x0101
        /*038e*/ 	.byte	0x04
	.zero		1


	//   ....[42]....
        /*0390*/ 	.word	0x00001a50
        /*0394*/ 	.word	0x000000ff
        /*0398*/ 	.word	0x00000030
        /*039c*/ 	.short	0x010a
        /*039e*/ 	.byte	0x08
	.zero		1


	//   ....[43]....
        /*03a0*/ 	.word	0x00001ad0
        /*03a4*/ 	.word	0x000000ff
        /*03a8*/ 	.word	0x00000030
        /*03ac*/ 	.short	0x010a
        /*03ae*/ 	.byte	0x19
	.zero		1


	//   ....[44]....
        /*03b0*/ 	.word	0x00001c20
        /*03b4*/ 	.word	0x000000ff
        /*03b8*/ 	.word	0x00000030
        /*03bc*/ 	.short	0x010a
        /*03be*/ 	.byte	0x08
	.zero		1


	//   ....[45]....
        /*03c0*/ 	.word	0x00001db0
        /*03c4*/ 	.word	0x00000002
        /*03c8*/ 	.word	0x000000a0
        /*03cc*/ 	.short	0x010a
        /*03ce*/ 	.byte	0xff
	.zero		1


	//   ....[46]....
        /*03d0*/ 	.word	0x00001e70
        /*03d4*/ 	.word	0x00000002
        /*03d8*/ 	.word	0x00000000
        /*03dc*/ 	.short	0x0101
        /*03de*/ 	.byte	0xff
	.zero		1


	//   ....[47]....
        /*03e0*/ 	.word	0x000023d0
        /*03e4*/ 	.word	0x000000ff
        /*03e8*/ 	.word	0x00000000
        /*03ec*/ 	.short	0x010a
        /*03ee*/ 	.byte	0x05
	.zero		1


	//   ....[48]....
        /*03f0*/ 	.word	0x00002460
        /*03f4*/ 	.word	0x000000ff
        /*03f8*/ 	.word	0x00000000
        /*03fc*/ 	.short	0x010a
        /*03fe*/ 	.byte	0x05
	.zero		1


	//   ....[49]....
        /*0400*/ 	.word	0x000024f0
        /*0404*/ 	.word	0x000000ff
        /*0408*/ 	.word	0x00000000
        /*040c*/ 	.short	0x010a
        /*040e*/ 	.byte	0x05
	.zero		1


	//   ....[50]....
        /*0410*/ 	.word	0x00002580
        /*0414*/ 	.word	0x000000ff
        /*0418*/ 	.word	0x00000000
        /*041c*/ 	.short	0x010a
        /*041e*/ 	.byte	0x05
	.zero		1


	//   ....[51]....
        /*0420*/ 	.word	0x00002610
        /*0424*/ 	.word	0x000000ff
        /*0428*/ 	.word	0x00000000
        /*042c*/ 	.short	0x010a
        /*042e*/ 	.byte	0x05
	.zero		1


	//   ....[52]....
        /*0430*/ 	.word	0x000026b0
        /*0434*/ 	.word	0x00000000
        /*0438*/ 	.word	0x00000000
        /*043c*/ 	.short	0x010a
        /*043e*/ 	.byte	0xff
	.zero		1


	//   ....[53]....
        /*0440*/ 	.word	0x000027d0
        /*0444*/ 	.word	0x00000000
        /*0448*/ 	.word	0x00000100
        /*044c*/ 	.short	0x010a
        /*044e*/ 	.byte	0xff
	.zero		1


	//   ....[54]....
        /*0450*/ 	.word	0x00002840
        /*0454*/ 	.word	0x00000000
        /*0458*/ 	.word	0x00000000
        /*045c*/ 	.short	0x0101
        /*045e*/ 	.byte	0xff
	.zero		1


	//   ....[55]....
        /*0460*/ 	.word	0x00002860
        /*0464*/ 	.word	0x000000ff
        /*0468*/ 	.word	0x000000b0
        /*046c*/ 	.short	0x010a
        /*046e*/ 	.byte	0x05
	.zero		1


	//   ....[56]....
        /*0470*/ 	.word	0x00002980
        /*0474*/ 	.word	0x00000000
        /*0478*/ 	.word	0x000000a0
        /*047c*/ 	.short	0x010a
        /*047e*/ 	.byte	0xff
	.zero		1


	//   ....[57]....
        /*0480*/ 	.word	0x00002a80
        /*0484*/ 	.word	0x00000000
        /*0488*/ 	.word	0x00000000
        /*048c*/ 	.short	0x0101
        /*048e*/ 	.byte	0xff
	.zero		1


	//   ....[58]....
        /*0490*/ 	.word	0x00002b10
        /*0494*/ 	.word	0x000000ff
        /*0498*/ 	.word	0x000000b0
        /*049c*/ 	.short	0x0106
        /*049e*/ 	.byte	0x05
	.zero		1


	//   ....[59]....
        /*04a0*/ 	.word	0x00002b30
        /*04a4*/ 	.word	0x000000ff
        /*04a8*/ 	.word	0x000000b0
        /*04ac*/ 	.short	0x010a
        /*04ae*/ 	.byte	0x05
	.zero		1


	//   ....[60]....
        /*04b0*/ 	.word	0x00002bc0
        /*04b4*/ 	.word	0x000000ff
        /*04b8*/ 	.word	0x000000b0
        /*04bc*/ 	.short	0x0106
        /*04be*/ 	.byte	0x04
	.zero		1


	//   ....[61]....
        /*04c0*/ 	.word	0x00002c00
        /*04c4*/ 	.word	0x00000000
        /*04c8*/ 	.word	0x000000b0
        /*04cc*/ 	.short	0x010a
        /*04ce*/ 	.byte	0xff
	.zero		1


	//   ....[62]....
        /*04d0*/ 	.word	0x000031b0
        /*04d4*/ 	.word	0x00000000
        /*04d8*/ 	.word	0x000000a0
        /*04dc*/ 	.short	0x010a
        /*04de*/ 	.byte	0xff
	.zero		1


	//   ....[63]....
        /*04e0*/ 	.word	0x000032c0
        /*04e4*/ 	.word	0x00000003
        /*04e8*/ 	.word	0x00000000
        /*04ec*/ 	.short	0x0101
        /*04ee*/ 	.byte	0xff
	.zero		1


	//   ....[64]....
        /*04f0*/ 	.word	0x000032d0
        /*04f4*/ 	.word	0x000000ff
        /*04f8*/ 	.word	0x00000000
        /*04fc*/ 	.short	0x010a
        /*04fe*/ 	.byte	0x07
	.zero		1


	//   ....[65]....
        /*0500*/ 	.word	0x00003350
        /*0504*/ 	.word	0x000000ff
        /*0508*/ 	.word	0x000000e0
        /*050c*/ 	.short	0x010a
        /*050e*/ 	.byte	0x06
	.zero		1


	//   ....[66]....
        /*0510*/ 	.word	0x00003420
        /*0514*/ 	.word	0x000000ff
        /*0518*/ 	.word	0x00000000
        /*051c*/ 	.short	0x010a
        /*051e*/ 	.byte	0x0a
	.zero		1


	//   ....[67]....
        /*0520*/ 	.word	0x00003550
        /*0524*/ 	.word	0x000000ff
        /*0528*/ 	.word	0x00000000
        /*052c*/ 	.short	0x010a
        /*052e*/ 	.byte	0x22
	.zero		1


	//   ....[68]....
        /*0530*/ 	.word	0x00003930
        /*0534*/ 	.word	0x000000ff
        /*0538*/ 	.word	0x00000000
        /*053c*/ 	.short	0x010a
        /*053e*/ 	.byte	0x06
	.zero		1


	//   ....[69]....
        /*0540*/ 	.word	0x000039c0
        /*0544*/ 	.word	0x000000ff
        /*0548*/ 	.word	0x00000000
        /*054c*/ 	.short	0x010a
        /*054e*/ 	.byte	0x06
	.zero		1


	//   ....[70]....
        /*0550*/ 	.word	0x00003a50
        /*0554*/ 	.word	0x000000ff
        /*0558*/ 	.word	0x00000000
        /*055c*/ 	.short	0x010a
        /*055e*/ 	.byte	0x06
	.zero		1


	//   ....[71]....
        /*0560*/ 	.word	0x00003ae0
        /*0564*/ 	.word	0x000000ff
        /*0568*/ 	.word	0x00000000
        /*056c*/ 	.short	0x010a
        /*056e*/ 	.byte	0x07
	.zero		1


	//   ....[72]....
        /*0570*/ 	.word	0x00003f10
        /*0574*/ 	.word	0x00000000
        /*0578*/ 	.word	0x000000a0
        /*057c*/ 	.short	0x010a
        /*057e*/ 	.byte	0xff
	.zero		1


	//   ....[73]....
        /*0580*/ 	.word	0x00003fd0
        /*0584*/ 	.word	0x00000000
        /*0588*/ 	.word	0x00000000
        /*058c*/ 	.short	0x0101
        /*058e*/ 	.byte	0xff
	.zero		1


	//   ....[74]....
        /*0590*/ 	.word	0x000042f0
        /*0594*/ 	.word	0x000000ff
        /*0598*/ 	.word	0x00000098
        /*059c*/ 	.short	0x010a
        /*059e*/ 	.byte	0x07
	.zero		1


	//   ....[75]....
        /*05a0*/ 	.word	0x00004510
        /*05a4*/ 	.word	0x000000ff
        /*05a8*/ 	.word	0x00000078
        /*05ac*/ 	.short	0x010a
        /*05ae*/ 	.byte	0x0f
	.zero		1


	//   ....[76]....
        /*05b0*/ 	.word	0x00004710
        /*05b4*/ 	.word	0x000000ff
        /*05b8*/ 	.word	0x00000060
        /*05bc*/ 	.short	0x010b
        /*05be*/ 	.byte	0x0f
	.zero		1


	//   ....[77]....
        /*05c0*/ 	.word	0x00004760
        /*05c4*/ 	.word	0x000000ff
        /*05c8*/ 	.word	0x00000000
        /*05cc*/ 	.short	0x0101
        /*05ce*/ 	.byte	0x10
	.zero		1


	//   ....[78]....
        /*05d0*/ 	.word	0x000047a0
        /*05d4*/ 	.word	0x000000ff
        /*05d8*/ 	.word	0x00000078
        /*05dc*/ 	.short	0x010a
        /*05de*/ 	.byte	0x0d
	.zero		1


	//   ....[79]....
        /*05e0*/ 	.word	0x000049e0
        /*05e4*/ 	.word	0x000000ff
        /*05e8*/ 	.word	0x00000060
        /*05ec*/ 	.short	0x010b
        /*05ee*/ 	.byte	0x0d
	.zero		1


	//   ....[80]....
        /*05f0*/ 	.word	0x00004a50
        /*05f4*/ 	.word	0x000000ff
        /*05f8*/ 	.word	0x00000000
        /*05fc*/ 	.short	0x0101
        /*05fe*/ 	.byte	0x0f
	.zero		1


	//   ....[81]....
        /*0600*/ 	.word	0x00004aa0
        /*0604*/ 	.word	0x000000ff
        /*0608*/ 	.word	0x00000000
        /*060c*/ 	.short	0x010a
        /*060e*/ 	.byte	0x04
	.zero		1


	//   ....[82]....
        /*0610*/ 	.word	0x00004b30
        /*0614*/ 	.word	0x000000ff
        /*0618*/ 	.word	0x00000000
        /*061c*/ 	.short	0x010a
        /*061e*/ 	.byte	0x04
	.zero		1


	//   ....[83]....
        /*0620*/ 	.word	0x00004bd0
        /*0624*/ 	.word	0x00000000
        /*0628*/ 	.word	0x00000000
        /*062c*/ 	.short	0x010a
        /*062e*/ 	.byte	0xff
	.zero		1


	//   ....[84]....
        /*0630*/ 	.word	0x00004f40
        /*0634*/ 	.word	0x00000000
        /*0638*/ 	.word	0x000000a0
        /*063c*/ 	.short	0x010a
        /*063e*/ 	.byte	0xff
	.zero		1


	//   ....[85]....
        /*0640*/ 	.word	0x00005050
        /*0644*/ 	.word	0x00000000
        /*0648*/ 	.word	0x00000000
        /*064c*/ 	.short	0x0101
        /*064e*/ 	.byte	0xff
	.zero		1


	//   ....[86]....
        /*0650*/ 	.word	0x00005a60
        /*0654*/ 	.word	0x00000002
        /*0658*/ 	.word	0x00000060
        /*065c*/ 	.short	0x010a
        /*065e*/ 	.byte	0xff
	.zero		1


	//   ....[87]....
        /*0660*/ 	.word	0x00005aa0
        /*0664*/ 	.word	0x0000002c
        /*0668*/ 	.word	0x000000c0
        /*066c*/ 	.short	0x010a
        /*066e*/ 	.byte	0xff
	.zero		1


	//   ....[88]....
        /*0670*/ 	.word	0x00005b90
        /*0674*/ 	.word	0x00000002
        /*0678*/ 	.word	0x00000060
        /*067c*/ 	.short	0x010a
        /*067e*/ 	.byte	0xff
	.zero		1


	//   ....[89]....
        /*0680*/ 	.word	0x00005d20
        /*0684*/ 	.word	0x0000002c
        /*0688*/ 	.word	0x000000c0
        /*068c*/ 	.short	0x010a
        /*068e*/ 	.byte	0xff
	.zero		1


	//   ....[90]....
        /*0690*/ 	.word	0x000064e0
        /*0694*/ 	.word	0x00000000
        /*0698*/ 	.word	0x00000000
        /*069c*/ 	.short	0x0101
        /*069e*/ 	.byte	0xff
	.zero		1


	//   ....[91]....
        /*06a0*/ 	.word	0x000064f0
        /*06a4*/ 	.word	0x00000002
        /*06a8*/ 	.word	0x00000060
        /*06ac*/ 	.short	0x010a
        /*06ae*/ 	.byte	0xff
	.zero		1


	//   ....[92]....
        /*06b0*/ 	.word	0x000065b0
        /*06b4*/ 	.word	0x00000002
        /*06b8*/ 	.word	0x00000060
        /*06bc*/ 	.short	0x010a
        /*06be*/ 	.byte	0xff
	.zero		1


	//   ....[93]....
        /*06c0*/ 	.word	0x000068e0
        /*06c4*/ 	.word	0x000000ff
        /*06c8*/ 	.word	0x00000000
        /*06cc*/ 	.short	0x0101
        /*06ce*/ 	.byte	0x05
	.zero		1


	//   ....[94]....
        /*06d0*/ 	.word	0x00006ea0
        /*06d4*/ 	.word	0x00000000
        /*06d8*/ 	.word	0x00000000
        /*06dc*/ 	.short	0x0101
        /*06de*/ 	.byte	0xff
	.zero		1


	//   ....[95]....
        /*06e0*/ 	.word	0x00007110
        /*06e4*/ 	.word	0x000000ff
        /*06e8*/ 	.word	0x00000000
        /*06ec*/ 	.short	0x0101
        /*06ee*/ 	.byte	0x04
	.zero		1


	//   ....[96]....
        /*06f0*/ 	.word	0x00007130
        /*06f4*/ 	.word	0x00000002
        /*06f8*/ 	.word	0x00000110
        /*06fc*/ 	.short	0x010a
        /*06fe*/ 	.byte	0xff
	.zero		1


	//   ....[97]....
        /*0700*/ 	.word	0x00007190
        /*0704*/ 	.word	0x00000002
        /*0708*/ 	.word	0x00000030
        /*070c*/ 	.short	0x010a
        /*070e*/ 	.byte	0xff
	.zero		1


	//   ....[98]....
        /*0710*/ 	.word	0x000071f0
        /*0714*/ 	.word	0x00000002
        /*0718*/ 	.word	0x00000030
        /*071c*/ 	.short	0x010a
        /*071e*/ 	.byte	0xff
	.zero		1


	//   ....[99]....
        /*0720*/ 	.word	0x00007240
        /*0724*/ 	.word	0x00000002
        /*0728*/ 	.word	0x000000a0
        /*072c*/ 	.short	0x010a
        /*072e*/ 	.byte	0xff
	.zero		1


	//   ....[100]....
        /*0730*/ 	.word	0x000072a0
        /*0734*/ 	.word	0x00000000
        /*0738*/ 	.word	0x00000000
        /*073c*/ 	.short	0x010a
        /*073e*/ 	.byte	0xff
	.zero		1


	//   ....[101]....
        /*0740*/ 	.word	0x00007300
        /*0744*/ 	.word	0x00000000
        /*0748*/ 	.word	0x00000000
        /*074c*/ 	.short	0x010a
        /*074e*/ 	.byte	0xff
	.zero		1


	//   ....[102]....
        /*0750*/ 	.word	0x00007360
        /*0754*/ 	.word	0x00000000
        /*0758*/ 	.word	0x00000000
        /*075c*/ 	.short	0x010a
        /*075e*/ 	.byte	0xff
	.zero		1


	//   ....[103]....
        /*0760*/ 	.word	0x000073c0
        /*0764*/ 	.word	0x00000000
        /*0768*/ 	.word	0x00000000
        /*076c*/ 	.short	0x010a
        /*076e*/ 	.byte	0xff
	.zero		1


	//   ....[104]....
        /*0770*/ 	.word	0x00007420
        /*0774*/ 	.word	0x00000000
        /*0778*/ 	.word	0x00000000
        /*077c*/ 	.short	0x010a
        /*077e*/ 	.byte	0xff
	.zero		1


	//   ....[105]....
        /*0780*/ 	.word	0x00007470
        /*0784*/ 	.word	0x00000000
        /*0788*/ 	.word	0x00000100
        /*078c*/ 	.short	0x010a
        /*078e*/ 	.byte	0xff
	.zero		1


	//   ....[106]....
        /*0790*/ 	.word	0x000074d0
        /*0794*/ 	.word	0x00000000
        /*0798*/ 	.word	0x000000b0
        /*079c*/ 	.short	0x010a
        /*079e*/ 	.byte	0xff
	.zero		1


	//   ....[107]....
        /*07a0*/ 	.word	0x00007520
        /*07a4*/ 	.word	0x00000000
        /*07a8*/ 	.word	0x000000a0
        /*07ac*/ 	.short	0x010a
        /*07ae*/ 	.byte	0xff
	.zero		1


	//   ....[108]....
        /*07b0*/ 	.word	0x00007580
        /*07b4*/ 	.word	0x00000000
        /*07b8*/ 	.word	0x000000b0
        /*07bc*/ 	.short	0x010a
        /*07be*/ 	.byte	0xff
	.zero		1


	//   ....[109]....
        /*07c0*/ 	.word	0x000075d0
        /*07c4*/ 	.word	0x00000000
        /*07c8*/ 	.word	0x000000a0
        /*07cc*/ 	.short	0x010a
        /*07ce*/ 	.byte	0xff
	.zero		1


	//   ....[110]....
        /*07d0*/ 	.word	0x00007630
        /*07d4*/ 	.word	0x00000002
        /*07d8*/ 	.word	0x000000e0
        /*07dc*/ 	.short	0x010a
        /*07de*/ 	.byte	0xff
	.zero		1


	//   ....[111]....
        /*07e0*/ 	.word	0x00007690
        /*07e4*/ 	.word	0x00000000
        /*07e8*/ 	.word	0x00000000
        /*07ec*/ 	.short	0x010a
        /*07ee*/ 	.byte	0xff
	.zero		1


	//   ....[112]....
        /*07f0*/ 	.word	0x000076f0
        /*07f4*/ 	.word	0x00000000
        /*07f8*/ 	.word	0x00000000
        /*07fc*/ 	.short	0x010a
        /*07fe*/ 	.byte	0xff
	.zero		1


	//   ....[113]....
        /*0800*/ 	.word	0x00007750
        /*0804*/ 	.word	0x00000000
        /*0808*/ 	.word	0x00000000
        /*080c*/ 	.short	0x010a
        /*080e*/ 	.byte	0xff
	.zero		1


	//   ....[114]....
        /*0810*/ 	.word	0x000077b0
        /*0814*/ 	.word	0x00000000
        /*0818*/ 	.word	0x00000000
        /*081c*/ 	.short	0x010a
        /*081e*/ 	.byte	0xff
	.zero		1


	//   ....[115]....
        /*0820*/ 	.word	0x00007810
        /*0824*/ 	.word	0x00000000
        /*0828*/ 	.word	0x00000000
        /*082c*/ 	.short	0x010a
        /*082e*/ 	.byte	0xff
	.zero		1


	//   ....[116]....
        /*0830*/ 	.word	0x00007860
        /*0834*/ 	.word	0x00000000
        /*0838*/ 	.word	0x000000a0
        /*083c*/ 	.short	0x010a
        /*083e*/ 	.byte	0xff
	.zero		1


	//   ....[117]....
        /*0840*/ 	.word	0x000078c0
        /*0844*/ 	.word	0x00000000
        /*0848*/ 	.word	0x00000098
        /*084c*/ 	.short	0x010a
        /*084e*/ 	.byte	0xff
	.zero		1


	//   ....[118]....
        /*0850*/ 	.word	0x00007920
        /*0854*/ 	.word	0x00000000
        /*0858*/ 	.word	0x00000078
        /*085c*/ 	.short	0x010a
        /*085e*/ 	.byte	0xff
	.zero		1


	//   ....[119]....
        /*0860*/ 	.word	0x00007980
        /*0864*/ 	.word	0x00000000
        /*0868*/ 	.word	0x00000078
        /*086c*/ 	.short	0x010a
        /*086e*/ 	.byte	0xff
	.zero		1


	//   ....[120]....
        /*0870*/ 	.word	0x000079e0
        /*0874*/ 	.word	0x00000000
        /*0878*/ 	.word	0x00000000
        /*087c*/ 	.short	0x010a
        /*087e*/ 	.byte	0xff
	.zero		1


	//   ....[121]....
        /*0880*/ 	.word	0x00007a40
        /*0884*/ 	.word	0x00000000
        /*0888*/ 	.word	0x00000000
        /*088c*/ 	.short	0x010a
        /*088e*/ 	.byte	0xff
	.zero		1


	//   ....[122]....
        /*0890*/ 	.word	0x00007a90
        /*0894*/ 	.word	0x00000000
        /*0898*/ 	.word	0x000000a0
        /*089c*/ 	.short	0x010a
        /*089e*/ 	.byte	0xff
	.zero		1


	//   ....[123]....
        /*08a0*/ 	.word	0x00007ae0
        /*08a4*/ 	.word	0x00000002
        /*08a8*/ 	.word	0x00000060
        /*08ac*/ 	.short	0x010a
        /*08ae*/ 	.byte	0xff
	.zero		1


	//   ....[124]....
        /*08b0*/ 	.word	0x00007b30
        /*08b4*/ 	.word	0x0000002c
        /*08b8*/ 	.word	0x000000c0
        /*08bc*/ 	.short	0x010a
        /*08be*/ 	.byte	0xff
	.zero		1


	//   ....[125]....
        /*08c0*/ 	.word	0x00007b80
        /*08c4*/ 	.word	0x00000002
        /*08c8*/ 	.word	0x00000060
        /*08cc*/ 	.short	0x010a
        /*08ce*/ 	.byte	0xff
	.zero		1


	//----- nvinfo : EIATTR_NUM_MBARRIERS
	.align		4
.L_47:
        /*08d0*/ 	.byte	0x03, 0x38
        /*08d2*/ 	.short	0x0024


	//----- nvinfo : EIATTR_EXIT_INSTR_OFFSETS
	.align		4
        /*08d4*/ 	.byte	0x04, 0x1c
        /*08d6*/ 	.short	(.L_49 - .L_48)


	//   ....[0]....
.L_48:
        /*08d8*/ 	.word	0x000026e0


	//   ....[1]....
        /*08dc*/ 	.word	0x00002bd0


	//   ....[2]....
        /*08e0*/ 	.word	0x00002c30


	//   ....[3]....
        /*08e4*/ 	.word	0x00003d40


	//   ....[4]....
        /*08e8*/ 	.word	0x00004c00


	//   ....[5]....
        /*08ec*/ 	.word	0x00004c40


	//   ....[6]....
        /*08f0*/ 	.word	0x00007000


	//   ....[7]....
        /*08f4*/ 	.word	0x00007080


	//   ....[8]....
        /*08f8*/ 	.word	0x000070b0


	//   ....[9]....
        /*08fc*/ 	.word	0x00007120


	//----- nvinfo : EIATTR_MAX_THREADS
	.align		4
.L_49:
        /*0900*/ 	.byte	0x04, 0x05
        /*0902*/ 	.short	(.L_51 - .L_50)
.L_50:
        /*0904*/ 	.word	0x00000100
        /*0908*/ 	.word	0x00000001
        /*090c*/ 	.word	0x00000001


	//----- nvinfo : EIATTR_CRS_STACK_SIZE
	.align		4
.L_51:
        /*0910*/ 	.byte	0x04, 0x1e
        /*0912*/ 	.short	(.L_53 - .L_52)
.L_52:
        /*0914*/ 	.word	0x00000000


	//----- nvinfo : EIATTR_CBANK_PARAM_SIZE
	.align		4
.L_53:
        /*0918*/ 	.byte	0x03, 0x19
        /*091a*/ 	.short	0x0800


	//----- nvinfo : EIATTR_PARAM_CBANK
	.align		4
        /*091c*/ 	.byte	0x04, 0x0a
        /*091e*/ 	.short	(.L_55 - .L_54)
	.align		4
.L_54:
        /*0920*/ 	.word	index@(.nv.constant0._ZN7cutlass13device_kernelINS_4gemm6kernel13GemmUniversalIN4cute5tupleIJiiiiEEENS1_10collective13CollectiveMmaINS1_35MainloopSm100TmaUmmaWarpSpecializedILi6ELi2ELi4ENS5_IJNS4_1CILi1EEESB_SB_EEEEENS5_IJNSA_ILi64EEESE_NSA_ILi128EEEEEENS_6half_tENS5_IJlSB_lEEESH_NS5_IJSB_llEEENS4_8TiledMMAINS4_8MMA_AtomIJNS4_20SM100_MMA_F16BF16_SSISH_SH_fLi64ELi64ELNS4_4UMMA5MajorE0ELSO_1ELNSN_7ScaleInE0ELSP_0EEEEEENS4_6LayoutISC_NS5_IJNSA_ILi0EEEST_ST_EEEEENS5_IJNS4_10UnderscoreESW_SW_EEEEENS4_13SM90_TMA_LOADENS4_14ComposedLayoutINS4_7SwizzleILi3ELi4ELi3EEENS4_18smem_ptr_flag_bitsILi16EEENSS_INS5_IJNSA_ILi8EEESE_EEENS5_IJSE_SB_EEEEEEEvNS4_8identityESZ_NS10_IS12_S14_NSS_INS5_IJSE_S15_EEENS5_IJSB_SE_EEEEEEEvS1A_EENS_8epilogue10collective18CollectiveEpilogueINS1G_23Sm100TmaWarpSpecializedILi3ELi2ELi16ELb1ELb0EEEJSG_NS5_IJNSS_ISE_SB_EENSS_INSA_ILi32EEESB_EEEEESH_SI_SH_SI_NS1G_6fusion15FusionCallbacksIS1K_NS1P_17LinearCombinationISH_fSH_fLNS_15FloatRoundStyleE2EEESG_S1O_JEEENS4_5SM1004TMEM4LOAD26SM100_TMEM_LOAD_16dp256b4xESZ_NS10_INS11_ILi2ELi4ELi3EEES14_NSS_INS5_IJS15_S1M_EEENS5_IJS1M_SB_EEEEEEENS4_17SM75_U32x4_LDSM_NENS4_14SM90_TMA_STOREES23_NS4_17SM90_U32x4_STSM_NENS4_39AutoVectorizingCopyWithAssumedAlignmentILi128EEEEEEvvEEEEvNT_6ParamsE)
        /*0924*/ 	.short	0x0380
        /*0926*/ 	.short	0x0800


	//----- nvinfo : EIATTR_SW_WAR
	.align		4
.L_55:
        /*0928*/ 	.byte	0x04, 0x36
        /*092a*/ 	.short	(.L_57 - .L_56)
.L_56:
        /*092c*/ 	.word	0x00000008
.L_57:


//--------------------- .nv.callgraph             --------------------------
	.section	.nv.callgraph,"",@"SHT_CUDA_CALLGRAPH"
	.align	4
	.sectionentsize	8
	.align		4
        /*0000*/ 	.word	0x00000000
	.align		4
        /*0004*/ 	.word	0xffffffff
	.align		4
        /*0008*/ 	.word	index@(_ZN7cutlass13device_kernelINS_4gemm6kernel13GemmUniversalIN4cute5tupleIJiiiiEEENS1_10collective13CollectiveMmaINS1_35MainloopSm100TmaUmmaWarpSpecializedILi6ELi2ELi4ENS5_IJNS4_1CILi1EEESB_SB_EEEEENS5_IJNSA_ILi64EEESE_NSA_ILi128EEEEEENS_6half_tENS5_IJlSB_lEEESH_NS5_IJSB_llEEENS4_8TiledMMAINS4_8MMA_AtomIJNS4_20SM100_MMA_F16BF16_SSISH_SH_fLi64ELi64ELNS4_4UMMA5MajorE0ELSO_1ELNSN_7ScaleInE0ELSP_0EEEEEENS4_6LayoutISC_NS5_IJNSA_ILi0EEEST_ST_EEEEENS5_IJNS4_10UnderscoreESW_SW_EEEEENS4_13SM90_TMA_LOADENS4_14ComposedLayoutINS4_7SwizzleILi3ELi4ELi3EEENS4_18smem_ptr_flag_bitsILi16EEENSS_INS5_IJNSA_ILi8EEESE_EEENS5_IJSE_SB_EEEEEEEvNS4_8identityESZ_NS10_IS12_S14_NSS_INS5_IJSE_S15_EEENS5_IJSB_SE_EEEEEEEvS1A_EENS_8epilogue10collective18CollectiveEpilogueINS1G_23Sm100TmaWarpSpecializedILi3ELi2ELi16ELb1ELb0EEEJSG_NS5_IJNSS_ISE_SB_EENSS_INSA_ILi32EEESB_EEEEESH_SI_SH_SI_NS1G_6fusion15FusionCallbacksIS1K_NS1P_17LinearCombinationISH_fSH_fLNS_15FloatRoundStyleE2EEESG_S1O_JEEENS4_5SM1004TMEM4LOAD26SM100_TMEM_LOAD_16dp256b4xESZ_NS10_INS11_ILi2ELi4ELi3EEES14_NSS_INS5_IJS15_S1M_EEENS5_IJS1M_SB_EEEEEEENS4_17SM75_U32x4_LDSM_NENS4_14SM90_TMA_STOREES23_NS4_17SM90_U32x4_STSM_NENS4_39AutoVectorizingCopyWithAssumedAlignmentILi128EEEEEEvvEEEEvNT_6ParamsE)
	.align		4
        /*000c*/ 	.word	index@(__assertfail)
	.align		4
        /*0010*/ 	.word	0x00000000
	.align		4
        /*0014*/ 	.word	0xfffffffe
	.align		4
        /*0018*/ 	.word	0x00000000
	.align		4
        /*001c*/ 	.word	0xfffffffd
	.align		4
        /*0020*/ 	.word	0x00000000
	.align		4
        /*0024*/ 	.word	0xfffffffc


//--------------------- .nv.constant4             --------------------------
	.section	.nv.constant4,"a",@progbits
	.align	8
	.align		8
.nv.constant4:
        /*0000*/ 	.dword	__assertfail
	.align		8
        /*0008*/ 	.dword	__unnamed_1
	.align		8
        /*0010*/ 	.dword	__unnamed_2
	.align		8
        /*0018*/ 	.dword	_ZN40_INTERNAL_09887410_4_k_cu_d678ca52_279794cuda3std3__45__cpo5beginE
	.align		8
        /*0020*/ 	.dword	_ZN40_INTERNAL_09887410_4_k_cu_d678ca52_279794cuda3std3__45__cpo3endE
	.align		8
        /*0028*/ 	.dword	_ZN40_INTERNAL_09887410_4_k_cu_d678ca52_279794cuda3std3__45__cpo6cbeginE
	.align		8
        /*0030*/ 	.dword	_ZN40_INTERNAL_09887410_4_k_cu_d678ca52_279794cuda3std3__45__cpo4cendE
	.align		8
        /*0038*/ 	.dword	_ZN40_INTERNAL_09887410_4_k_cu_d678ca52_279794cuda3std3__442_GLOBAL__N__09887410_4_k_cu_d678ca52_279796ignoreE
	.align		8
        /*0040*/ 	.dword	_ZN40_INTERNAL_09887410_4_k_cu_d678ca52_279794cuda3std3__419piecewise_constructE
	.align		8
        /*0048*/ 	.dword	_ZN40_INTERNAL_09887410_4_k_cu_d678ca52_279794cuda3std3__48in_placeE
	.align		8
        /*0050*/ 	.dword	_ZN40_INTERNAL_09887410_4_k_cu_d678ca52_279794cuda3std6ranges3__45__cpo4swapE
	.align		8
        /*0058*/ 	.dword	_ZN40_INTERNAL_09887410_4_k_cu_d678ca52_279794cuda3std6ranges3__45__cpo9iter_moveE
	.align		8
        /*0060*/ 	.dword	_ZN40_INTERNAL_09887410_4_k_cu_d678ca52_279794cute7productE
	.align		8
        /*0068*/ 	.dword	_ZN40_INTERNAL_09887410_4_k_cu_d678ca52_279794cute1_E
	.align		8
        /*0070*/ 	.dword	$str$25
	.align		8
        /*0078*/ 	.dword	$str$26
	.align		8
        /*0080*/ 	.dword	$str$27
	.align		8
        /*0088*/ 	.dword	$str$28


//--------------------- .text._ZN7cutlass13device_kernelINS_4gemm6kernel13GemmUniversalIN4cute5tupleIJiiiiEEENS1_10collective13CollectiveMmaINS1_35MainloopSm100TmaUmmaWarpSpecializedILi6ELi2ELi4ENS5_IJNS4_1CILi1EEESB_SB_EEEEENS5_IJNSA_ILi64EEESE_NSA_ILi128EEEEEENS_6half_tENS5_IJlSB_lEEESH_NS5_IJSB_llEEENS4_8TiledMMAINS4_8MMA_AtomIJNS4_20SM100_MMA_F16BF16_SSISH_SH_fLi64ELi64ELNS4_4UMMA5MajorE0ELSO_1ELNSN_7ScaleInE0ELSP_0EEEEEENS4_6LayoutISC_NS5_IJNSA_ILi0EEEST_ST_EEEEENS5_IJNS4_10UnderscoreESW_SW_EEEEENS4_13SM90_TMA_LOADENS4_14ComposedLayoutINS4_7SwizzleILi3ELi4ELi3EEENS4_18smem_ptr_flag_bitsILi16EEENSS_INS5_IJNSA_ILi8EEESE_EEENS5_IJSE_SB_EEEEEEEvNS4_8identityESZ_NS10_IS12_S14_NSS_INS5_IJSE_S15_EEENS5_IJSB_SE_EEEEEEEvS1A_EENS_8epilogue10collective18CollectiveEpilogueINS1G_23Sm100TmaWarpSpecializedILi3ELi2ELi16ELb1ELb0EEEJSG_NS5_IJNSS_ISE_SB_EENSS_INSA_ILi32EEESB_EEEEESH_SI_SH_SI_NS1G_6fusion15FusionCallbacksIS1K_NS1P_17LinearCombinationISH_fSH_fLNS_15FloatRoundStyleE2EEESG_S1O_JEEENS4_5SM1004TMEM4LOAD26SM100_TMEM_LOAD_16dp256b4xESZ_NS10_INS11_ILi2ELi4ELi3EEES14_NSS_INS5_IJS15_S1M_EEENS5_IJS1M_SB_EEEEEEENS4_17SM75_U32x4_LDSM_NENS4_14SM90_TMA_STOREES23_NS4_17SM90_U32x4_STSM_NENS4_39AutoVectorizingCopyWithAssumedAlignmentILi128EEEEEEvvEEEEvNT_6ParamsE --------------------------
	.section	.text._ZN7cutlass13device_kernelINS_4gemm6kernel13GemmUniversalIN4cute5tupleIJiiiiEEENS1_10collective13CollectiveMmaINS1_35MainloopSm100TmaUmmaWarpSpecializedILi6ELi2ELi4ENS5_IJNS4_1CILi1EEESB_SB_EEEEENS5_IJNSA_ILi64EEESE_NSA_ILi128EEEEEENS_6half_tENS5_IJlSB_lEEESH_NS5_IJSB_llEEENS4_8TiledMMAINS4_8MMA_AtomIJNS4_20SM100_MMA_F16BF16_SSISH_SH_fLi64ELi64ELNS4_4UMMA5MajorE0ELSO_1ELNSN_7ScaleInE0ELSP_0EEEEEENS4_6LayoutISC_NS5_IJNSA_ILi0EEEST_ST_EEEEENS5_IJNS4_10UnderscoreESW_SW_EEEEENS4_13SM90_TMA_LOADENS4_14ComposedLayoutINS4_7SwizzleILi3ELi4ELi3EEENS4_18smem_ptr_flag_bitsILi16EEENSS_INS5_IJNSA_ILi8EEESE_EEENS5_IJSE_SB_EEEEEEEvNS4_8identityESZ_NS10_IS12_S14_NSS_INS5_IJSE_S15_EEENS5_IJSB_SE_EEEEEEEvS1A_EENS_8epilogue10collective18CollectiveEpilogueINS1G_23Sm100TmaWarpSpecializedILi3ELi2ELi16ELb1ELb0EEEJSG_NS5_IJNSS_ISE_SB_EENSS_INSA_ILi32EEESB_EEEEESH_SI_SH_SI_NS1G_6fusion15FusionCallbacksIS1K_NS1P_17LinearCombinationISH_fSH_fLNS_15FloatRoundStyleE2EEESG_S1O_JEEENS4_5SM1004TMEM4LOAD26SM100_TMEM_LOAD_16dp256b4xESZ_NS10_INS11_ILi2ELi4ELi3EEES14_NSS_INS5_IJS15_S1M_EEENS5_IJS1M_SB_EEEEEEENS4_17SM75_U32x4_LDSM_NENS4_14SM90_TMA_STOREES23_NS4_17SM90_U32x4_STSM_NENS4_39AutoVectorizingCopyWithAssumedAlignmentILi128EEEEEEvvEEEEvNT_6ParamsE,"ax",@progbits
	.align	128
.text._ZN7cutlass13device_kernelINS_4gemm6kernel13GemmUniversalIN4cute5tupleIJiiiiEEENS1_10collective13CollectiveMmaINS1_35MainloopSm100TmaUmmaWarpSpecializedILi6ELi2ELi4ENS5_IJNS4_1CILi1EEESB_SB_EEEEENS5_IJNSA_ILi64EEESE_NSA_ILi128EEEEEENS_6half_tENS5_IJlSB_lEEESH_NS5_IJSB_llEEENS4_8TiledMMAINS4_8MMA_AtomIJNS4_20SM100_MMA_F16BF16_SSISH_SH_fLi64ELi64ELNS4_4UMMA5MajorE0ELSO_1ELNSN_7ScaleInE0ELSP_0EEEEEENS4_6LayoutISC_NS5_IJNSA_ILi0EEEST_ST_EEEEENS5_IJNS4_10UnderscoreESW_SW_EEEEENS4_13SM90_TMA_LOADENS4_14ComposedLayoutINS4_7SwizzleILi3ELi4ELi3EEENS4_18smem_ptr_flag_bitsILi16EEENSS_INS5_IJNSA_ILi8EEESE_EEENS5_IJSE_SB_EEEEEEEvNS4_8identityESZ_NS10_IS12_S14_NSS_INS5_IJSE_S15_EEENS5_IJSB_SE_EEEEEEEvS1A_EENS_8epilogue10collective18CollectiveEpilogueINS1G_23Sm100TmaWarpSpecializedILi3ELi2ELi16ELb1ELb0EEEJSG_NS5_IJNSS_ISE_SB_EENSS_INSA_ILi32EEESB_EEEEESH_SI_SH_SI_NS1G_6fusion15FusionCallbacksIS1K_NS1P_17LinearCombinationISH_fSH_fLNS_15FloatRoundStyleE2EEESG_S1O_JEEENS4_5SM1004TMEM4LOAD26SM100_TMEM_LOAD_16dp256b4xESZ_NS10_INS11_ILi2ELi4ELi3EEES14_NSS_INS5_IJS15_S1M_EEENS5_IJS1M_SB_EEEEEEENS4_17SM75_U32x4_LDSM_NENS4_14SM90_TMA_STOREES23_NS4_17SM90_U32x4_STSM_NENS4_39AutoVectorizingCopyWithAssumedAlignmentILi128EEEEEEvvEEEEvNT_6ParamsE:
        .type           _ZN7cutlass13device_kernelINS_4gemm6kernel13GemmUniversalIN4cute5tupleIJiiiiEEENS1_10collective13CollectiveMmaINS1_35MainloopSm100TmaUmmaWarpSpecializedILi6ELi2ELi4ENS5_IJNS4_1CILi1EEESB_SB_EEEEENS5_IJNSA_ILi64EEESE_NSA_ILi128EEEEEENS_6half_tENS5_IJlSB_lEEESH_NS5_IJSB_llEEENS4_8TiledMMAINS4_8MMA_AtomIJNS4_20SM100_MMA_F16BF16_SSISH_SH_fLi64ELi64ELNS4_4UMMA5MajorE0ELSO_1ELNSN_7ScaleInE0ELSP_0EEEEEENS4_6LayoutISC_NS5_IJNSA_ILi0EEEST_ST_EEEEENS5_IJNS4_10UnderscoreESW_SW_EEEEENS4_13SM90_TMA_LOADENS4_14ComposedLayoutINS4_7SwizzleILi3ELi4ELi3EEENS4_18smem_ptr_flag_bitsILi16EEENSS_INS5_IJNSA_ILi8EEESE_EEENS5_IJSE_SB_EEEEEEEvNS4_8identityESZ_NS10_IS12_S14_NSS_INS5_IJSE_S15_EEENS5_IJSB_SE_EEEEEEEvS1A_EENS_8epilogue10collective18CollectiveEpilogueINS1G_23Sm100TmaWarpSpecializedILi3ELi2ELi16ELb1ELb0EEEJSG_NS5_IJNSS_ISE_SB_EENSS_INSA_ILi32EEESB_EEEEESH_SI_SH_SI_NS1G_6fusion15FusionCallbacksIS1K_NS1P_17LinearCombinationISH_fSH_fLNS_15FloatRoundStyleE2EEESG_S1O_JEEENS4_5SM1004TMEM4LOAD26SM100_TMEM_LOAD_16dp256b4xESZ_NS10_INS11_ILi2ELi4ELi3EEES14_NSS_INS5_IJS15_S1M_EEENS5_IJS1M_SB_EEEEEEENS4_17SM75_U32x4_LDSM_NENS4_14SM90_TMA_STOREES23_NS4_17SM90_U32x4_STSM_NENS4_39AutoVectorizingCopyWithAssumedAlignmentILi128EEEEEEvvEEEEvNT_6ParamsE,@function
        .size           _ZN7cutlass13device_kernelINS_4gemm6kernel13GemmUniversalIN4cute5tupleIJiiiiEEENS1_10collective13CollectiveMmaINS1_35MainloopSm100TmaUmmaWarpSpecializedILi6ELi2ELi4ENS5_IJNS4_1CILi1EEESB_SB_EEEEENS5_IJNSA_ILi64EEESE_NSA_ILi128EEEEEENS_6half_tENS5_IJlSB_lEEESH_NS5_IJSB_llEEENS4_8TiledMMAINS4_8MMA_AtomIJNS4_20SM100_MMA_F16BF16_SSISH_SH_fLi64ELi64ELNS4_4UMMA5MajorE0ELSO_1ELNSN_7ScaleInE0ELSP_0EEEEEENS4_6LayoutISC_NS5_IJNSA_ILi0EEEST_ST_EEEEENS5_IJNS4_10UnderscoreESW_SW_EEEEENS4_13SM90_TMA_LOADENS4_14ComposedLayoutINS4_7SwizzleILi3ELi4ELi3EEENS4_18smem_ptr_flag_bitsILi16EEENSS_INS5_IJNSA_ILi8EEESE_EEENS5_IJSE_SB_EEEEEEEvNS4_8identityESZ_NS10_IS12_S14_NSS_INS5_IJSE_S15_EEENS5_IJSB_SE_EEEEEEEvS1A_EENS_8epilogue10collective18CollectiveEpilogueINS1G_23Sm100TmaWarpSpecializedILi3ELi2ELi16ELb1ELb0EEEJSG_NS5_IJNSS_ISE_SB_EENSS_INSA_ILi32EEESB_EEEEESH_SI_SH_SI_NS1G_6fusion15FusionCallbacksIS1K_NS1P_17LinearCombinationISH_fSH_fLNS_15FloatRoundStyleE2EEESG_S1O_JEEENS4_5SM1004TMEM4LOAD26SM100_TMEM_LOAD_16dp256b4xESZ_NS10_INS11_ILi2ELi4ELi3EEES14_NSS_INS5_IJS15_S1M_EEENS5_IJS1M_SB_EEEEEEENS4_17SM75_U32x4_LDSM_NENS4_14SM90_TMA_STOREES23_NS4_17SM90_U32x4_STSM_NENS4_39AutoVectorizingCopyWithAssumedAlignmentILi128EEEEEEvvEEEEvNT_6ParamsE,(.L_x_160 - _ZN7cutlass13device_kernelINS_4gemm6kernel13GemmUniversalIN4cute5tupleIJiiiiEEENS1_10collective13CollectiveMmaINS1_35MainloopSm100TmaUmmaWarpSpecializedILi6ELi2ELi4ENS5_IJNS4_1CILi1EEESB_SB_EEEEENS5_IJNSA_ILi64EEESE_NSA_ILi128EEEEEENS_6half_tENS5_IJlSB_lEEESH_NS5_IJSB_llEEENS4_8TiledMMAINS4_8MMA_AtomIJNS4_20SM100_MMA_F16BF16_SSISH_SH_fLi64ELi64ELNS4_4UMMA5MajorE0ELSO_1ELNSN_7ScaleInE0ELSP_0EEEEEENS4_6LayoutISC_NS5_IJNSA_ILi0EEEST_ST_EEEEENS5_IJNS4_10UnderscoreESW_SW_EEEEENS4_13SM90_TMA_LOADENS4_14ComposedLayoutINS4_7SwizzleILi3ELi4ELi3EEENS4_18smem_ptr_flag_bitsILi16EEENSS_INS5_IJNSA_ILi8EEESE_EEENS5_IJSE_SB_EEEEEEEvNS4_8identityESZ_NS10_IS12_S14_NSS_INS5_IJSE_S15_EEENS5_IJSB_SE_EEEEEEEvS1A_EENS_8epilogue10collective18CollectiveEpilogueINS1G_23Sm100TmaWarpSpecializedILi3ELi2ELi16ELb1ELb0EEEJSG_NS5_IJNSS_ISE_SB_EENSS_INSA_ILi32EEESB_EEEEESH_SI_SH_SI_NS1G_6fusion15FusionCallbacksIS1K_NS1P_17LinearCombinationISH_fSH_fLNS_15FloatRoundStyleE2EEESG_S1O_JEEENS4_5SM1004TMEM4LOAD26SM100_TMEM_LOAD_16dp256b4xESZ_NS10_INS11_ILi2ELi4ELi3EEES14_NSS_INS5_IJS15_S1M_EEENS5_IJS1M_SB_EEEEEEENS4_17SM75_U32x4_LDSM_NENS4_14SM90_TMA_STOREES23_NS4_17SM90_U32x4_STSM_NENS4_39AutoVectorizingCopyWithAssumedAlignmentILi128EEEEEEvvEEEEvNT_6ParamsE)
        .other          _ZN7cutlass13device_kernelINS_4gemm6kernel13GemmUniversalIN4cute5tupleIJiiiiEEENS1_10collective13CollectiveMmaINS1_35MainloopSm100TmaUmmaWarpSpecializedILi6ELi2ELi4ENS5_IJNS4_1CILi1EEESB_SB_EEEEENS5_IJNSA_ILi64EEESE_NSA_ILi128EEEEEENS_6half_tENS5_IJlSB_lEEESH_NS5_IJSB_llEEENS4_8TiledMMAINS4_8MMA_AtomIJNS4_20SM100_MMA_F16BF16_SSISH_SH_fLi64ELi64ELNS4_4UMMA5MajorE0ELSO_1ELNSN_7ScaleInE0ELSP_0EEEEEENS4_6LayoutISC_NS5_IJNSA_ILi0EEEST_ST_EEEEENS5_IJNS4_10UnderscoreESW_SW_EEEEENS4_13SM90_TMA_LOADENS4_14ComposedLayoutINS4_7SwizzleILi3ELi4ELi3EEENS4_18smem_ptr_flag_bitsILi16EEENSS_INS5_IJNSA_ILi8EEESE_EEENS5_IJSE_SB_EEEEEEEvNS4_8identityESZ_NS10_IS12_S14_NSS_INS5_IJSE_S15_EEENS5_IJSB_SE_EEEEEEEvS1A_EENS_8epilogue10collective18CollectiveEpilogueINS1G_23Sm100TmaWarpSpecializedILi3ELi2ELi16ELb1ELb0EEEJSG_NS5_IJNSS_ISE_SB_EENSS_INSA_ILi32EEESB_EEEEESH_SI_SH_SI_NS1G_6fusion15FusionCallbacksIS1K_NS1P_17LinearCombinationISH_fSH_fLNS_15FloatRoundStyleE2EEESG_S1O_JEEENS4_5SM1004TMEM4LOAD26SM100_TMEM_LOAD_16dp256b4xESZ_NS10_INS11_ILi2ELi4ELi3EEES14_NSS_INS5_IJS15_S1M_EEENS5_IJS1M_SB_EEEEEEENS4_17SM75_U32x4_LDSM_NENS4_14SM90_TMA_STOREES23_NS4_17SM90_U32x4_STSM_NENS4_39AutoVectorizingCopyWithAssumedAlignmentILi128EEEEEEvvEEEEvNT_6ParamsE,@"STO_CUDA_ENTRY STV_DEFAULT"
_ZN7cutlass13device_kernelINS_4gemm6kernel13GemmUniversalIN4cute5tupleIJiiiiEEENS1_10collective13CollectiveMmaINS1_35MainloopSm100TmaUmmaWarpSpecializedILi6ELi2ELi4ENS5_IJNS4_1CILi1EEESB_SB_EEEEENS5_IJNSA_ILi64EEESE_NSA_ILi128EEEEEENS_6half_tENS5_IJlSB_lEEESH_NS5_IJSB_llEEENS4_8TiledMMAINS4_8MMA_AtomIJNS4_20SM100_MMA_F16BF16_SSISH_SH_fLi64ELi64ELNS4_4UMMA5MajorE0ELSO_1ELNSN_7ScaleInE0ELSP_0EEEEEENS4_6LayoutISC_NS5_IJNSA_ILi0EEEST_ST_EEEEENS5_IJNS4_10UnderscoreESW_SW_EEEEENS4_13SM90_TMA_LOADENS4_14ComposedLayoutINS4_7SwizzleILi3ELi4ELi3EEENS4_18smem_ptr_flag_bitsILi16EEENSS_INS5_IJNSA_ILi8EEESE_EEENS5_IJSE_SB_EEEEEEEvNS4_8identityESZ_NS10_IS12_S14_NSS_INS5_IJSE_S15_EEENS5_IJSB_SE_EEEEEEEvS1A_EENS_8epilogue10collective18CollectiveEpilogueINS1G_23Sm100TmaWarpSpecializedILi3ELi2ELi16ELb1ELb0EEEJSG_NS5_IJNSS_ISE_SB_EENSS_INSA_ILi32EEESB_EEEEESH_SI_SH_SI_NS1G_6fusion15FusionCallbacksIS1K_NS1P_17LinearCombinationISH_fSH_fLNS_15FloatRoundStyleE2EEESG_S1O_JEEENS4_5SM1004TMEM4LOAD26SM100_TMEM_LOAD_16dp256b4xESZ_NS10_INS11_ILi2ELi4ELi3EEES14_NSS_INS5_IJS15_S1M_EEENS5_IJS1M_SB_EEEEEEENS4_17SM75_U32x4_LDSM_NENS4_14SM90_TMA_STOREES23_NS4_17SM90_U32x4_STSM_NENS4_39AutoVectorizingCopyWithAssumedAlignmentILi128EEEEEEvvEEEEvNT_6ParamsE:
[----:B------:R-:W1:Y:S01]  /*0000*/  LDC R1, c[0x0][0x37c] ;  /* 0x0000df00ff017b82 */ /* 0x000e620000000800 */
[----:B------:R-:W2:Y:S01]  /*0010*/  S2R R70, SR_TID.X ;  /* 0x0000000000467919 */ /* 0x000ea20000002100 */
[----:B------:R-:W3:Y:S01]  /*0020*/  LDCU.64 UR4, c[0x0][0x890] ;  /* 0x00011200ff0477ac */ /* 0x000ee20008000a00 */
[----:B------:R-:W-:Y:S02]  /*0030*/  PRMT R60, RZ, 0x7610, R60 ;  /* 0x00007610ff3c7816 */ /* 0x000fe4000000003c */
[----:B------:R-:W-:Y:S01]  /*0040*/  ELECT P5, URZ, PT ;  /* 0x0000000000ff782f */ /* 0x000fe200038a0000 */
[----:B------:R-:W4:Y:S01]  /*0050*/  LDCU.64 UR46, c[0x0][0x358] ;  /* 0x00006b00ff2e77ac */ /* 0x000f220008000a00 */
[----:B---3--:R-:W-:-:S04]  /*0060*/  UISETP.NE.U32.AND UP0, UPT, UR4, URZ, UPT ;  /* 0x000000ff0400728c */ /* 0x008fc8000bf05070 */
[----:B------:R-:W-:Y:S01]  /*0070*/  UISETP.NE.AND.EX UP0, UPT, UR5, URZ, UPT, UP0 ;  /* 0x000000ff0500728c */ /* 0x000fe2000bf05300 */
[----:B--2---:R-:W-:-:S05]  /*0080*/  SHF.R.U32.HI R65, RZ, 0x5, R70 ;  /* 0x00000005ff417819 */ /* 0x004fca0000011646 */
[----:B------:R-:W2:Y:S02]  /*0090*/  SHFL.IDX PT, R0, R65, RZ, 0x1f ;  /* 0x00001fff41007589 */ /* 0x000ea400000e0000 */
[----:B--2---:R-:W-:Y:S01]  /*00a0*/  R2UR UR8, R0 ;  /* 0x00000000000872ca */ /* 0x004fe200000e0000 */
[----:B-1--4-:R-:W-:-:S14]  /*00b0*/  BRA.U UP0, `(.L_x_0) ;  /* 0x00000001002c7547 */ /* 0x012fdc000b800000 */
[----:B------:R-:W1:Y:S02]  /*00c0*/  LDCU.64 UR6, c[0x0][0x888] ;  /* 0x00011100ff0677ac */ /* 0x000e640008000a00 */
[----:B-1----:R-:W-:-:S04]  /*00d0*/  UISETP.NE.U32.AND UP0, UPT, UR6, URZ, UPT ;  /* 0x000000ff0600728c */ /* 0x002fc8000bf05070 */
[----:B------:R-:W-:-:S09]  /*00e0*/  UISETP.NE.AND.EX UP0, UPT, UR7, URZ, UPT, UP0 ;  /* 0x000000ff0700728c */ /* 0x000fd2000bf05300 */
[----:B------:R-:W-:Y:S05]  /*00f0*/  BRA.U !UP0, `(.L_x_1) ;  /* 0x0000000108107547 */ /* 0x000fea000b800000 */
[----:B------:R-:W1:Y:S02]  /*0100*/  LDC.64 R2, c[0x0][0x888] ;  /* 0x00022200ff027b82 */ /* 0x000e640000000a00 */
[----:B-1----:R1:W5:Y:S01]  /*0110*/  LDG.E R35, desc[UR46][R2.64] ;  /* 0x0000002e02237981 */ /* 0x002362000c1e1900 */
[----:B------:R-:W-:Y:S01]  /*0120*/  HFMA2 R60, -RZ, RZ, 0, 5.9604644775390625e-08 ;  /* 0x00000001ff3c7431 */ /* 0x000fe200000001ff */
[----:B------:R-:W-:Y:S05]  /*0130*/  BRA `(.L_x_0) ;  /* 0x00000000000c7947 */ /* 0x000fea0003800000 */
.L_x_1:
[----:B------:R-:W1:Y:S01]  /*0140*/  LDCU UR6, c[0x0][0x880] ;  /* 0x00011000ff0677ac */ /* 0x000e620008000800 */
[----:B------:R-:W-:Y:S01]  /*0150*/  HFMA2 R60, -RZ, RZ, 0, 5.9604644775390625e-08 ;  /* 0x00000001ff3c7431 */ /* 0x000fe200000001ff */
[----:B-1----:R-:W-:-:S07]  /*0160*/  MOV R35, UR6 ;  /* 0x0000000600237c02 */ /* 0x002fce0008000f00 */
.L_x_0:
[----:B------:R-:W2:Y:S02]  /*0170*/  LDCU.64 UR6, c[0x0][0x8b0] ;  /* 0x00011600ff0677ac */ /* 0x000ea40008000a00 */
[----:B--2---:R-:W-:-:S04]  /*0180*/  UISETP.NE.U32.AND UP0, UPT, UR6, URZ, UPT ;  /* 0x000000ff0600728c */ /* 0x004fc8000bf05070 */
[----:B------:R-:W-:-:S09]  /*0190*/  UISETP.NE.AND.EX UP0, UPT, UR7, URZ, UPT, UP0 ;  /* 0x000000ff0700728c */ /* 0x000fd2000bf05300 */
[----:B------:R-:W-:Y:S05]  /*01a0*/  BRA.U UP0, `(.L_x_2) ;  /* 0x0000000100247547 */ /* 0x000fea000b800000 */
[----:B------:R-:W2:Y:S02]  /*01b0*/  LDCU.64 UR6, c[0x0][0x8a8] ;  /* 0x00011500ff0677ac */ /* 0x000ea40008000a00 */
[----:B--2---:R-:W-:-:S04]  /*01c0*/  UISETP.NE.U32.AND UP0, UPT, UR6, URZ, UPT ;  /* 0x000000ff0600728c */ /* 0x004fc8000bf05070 */
[----:B------:R-:W-:-:S09]  /*01d0*/  UISETP.NE.AND.EX UP0, UPT, UR7, URZ, UPT, UP0 ;  /* 0x000000ff0700728c */ /* 0x000fd2000bf05300 */
[----:B------:R-:W-:Y:S05]  /*01e0*/  BRA.U !UP0, `(.L_x_3) ;  /* 0x00000001080c7547 */ /* 0x000fea000b800000 */
[----:B-1----:R-:W1:Y:S02]  /*01f0*/  LDC.64 R2, c[0x0][0x8a8] ;  /* 0x00022a00ff027b82 */ /* 0x002e640000000a00 */
[----:B-1----:R2:W5:Y:S01]  /*0200*/  LDG.E R33, desc[UR46][R2.64] ;  /* 0x0000002e02217981 */ /* 0x002562000c1e1900 */
[----:B------:R-:W-:Y:S05]  /*0210*/  BRA `(.L_x_2) ;  /* 0x0000000000087947 */ /* 0x000fea0003800000 */
.L_x_3:
[----:B------:R-:W2:Y:S02]  /*0220*/  LDCU UR6, c[0x0][0x8a0] ;  /* 0x00011400ff0677ac */ /* 0x000ea40008000800 */
[----:B--2---:R-:W-:Y:S02]  /*0230*/  MOV R33, UR6 ;  /* 0x0000000600217c02 */ /* 0x004fe40008000f00 */
.L_x_2:
[----:B------:R-:W-:Y:S01]  /*0240*/  IMAD.U32 R0, RZ, RZ, UR8 ;  /* 0x00000008ff007e24 */ /* 0x000fe2000f8e00ff */
[----:B------:R-:W-:Y:S04]  /*0250*/  BSSY.RECONVERGENT B0, `(.L_x_4) ;  /* 0x000000c000007945 */ /* 0x000fe80003800200 */
[C---:B------:R-:W-:Y:S02]  /*0260*/  ISETP.NE.OR P1, PT, R0.reuse, 0x1, !P5 ;  /* 0x000000010000780c */ /* 0x040fe40006f25670 */
[----:B------:R-:W-:-:S11]  /*0270*/  ISETP.NE.OR P0, PT, R0, 0x3, !P5 ;  /* 0x000000030000780c */ /* 0x000fd60006f05670 */
[----:B------:R-:W-:Y:S05]  /*0280*/  @P1 BRA `(.L_x_5) ;  /* 0x0000000000201947 */ /* 0x000fea0003800000 */
[----:B------:R-:W3:Y:S02]  /*0290*/  LDCU.64 UR6, c[0x0][0x348] ;  /* 0x00006900ff0677ac */ /* 0x000ee40008000a00 */
[----:B---3--:R-:W-:Y:S02]  /*02a0*/  UIADD3 UR10, UP1, UPT, UR6, 0x80, URZ ;  /* 0x00000080060a7890 */ /* 0x008fe4000ff3e0ff */
[----:B------:R-:W-:Y:S02]  /*02b0*/  UIADD3 UR6, UP0, UPT, UR6, 0x180, URZ ;  /* 0x0000018006067890 */ /* 0x000fe4000ff1e0ff */
[----:B------:R-:W-:Y:S02]  /*02c0*/  UIADD3.X UR11, UPT, UPT, URZ, UR7, URZ, UP1, !UPT ;  /* 0x00000007ff0b7290 */ /* 0x000fe40008ffe4ff */
[----:B------:R-:W-:-:S07]  /*02d0*/  UIADD3.X UR7, UPT, UPT, URZ, UR7, URZ, UP0, !UPT ;  /* 0x00000007ff077290 */ /* 0x000fce00087fe4ff */
[----:B------:R3:W-:Y:S02]  /*02e0*/  UTMACCTL.PF [UR10] ;  /* 0x000000000a0079b9 */ /* 0x0007e40008040000 */
[----:B------:R3:W-:Y:S02]  /*02f0*/  UTMACCTL.PF [UR6] ;  /* 0x00000000060079b9 */ /* 0x0007e40008040000 */
[----:B---3--:R-:W-:Y:S01]  /*0300*/  NOP ;  /* 0x0000000000007918 */ /* 0x008fe20000000000 */
.L_x_5:
[----:B------:R-:W-:Y:S05]  /*0310*/  BSYNC.RECONVERGENT B0 ;  /* 0x0000000000007941 */ /* 0x000fea0003800200 */
.L_x_4:
[----:B------:R-:W-:Y:S04]  /*0320*/  BSSY.RECONVERGENT B0, `(.L_x_6) ;  /* 0x000000a000007945 */ /* 0x000fe80003800200 */
        /* <DEDUP_REMOVED lines=9> */
.L_x_7:
[----:B------:R-:W-:Y:S05]  /*03c0*/  BSYNC.RECONVERGENT B0 ;  /* 0x0000000000007941 */ /* 0x000fea0003800200 */
.L_x_6:
[----:B------:R-:W3:Y:S01]  /*03d0*/  LDCU.64 UR6, c[0x0][0x888] ;  /* 0x00011100ff0677ac */ /* 0x000ee20008000a00 */
[----:B------:R-:W-:Y:S02]  /*03e0*/  UISETP.EQ.U32.AND UP1, UPT, UR4, URZ, UPT ;  /* 0x000000ff0400728c */ /* 0x000fe4000bf22070 */
[----:B------:R-:W-:Y:S02]  /*03f0*/  UPLOP3.LUT UP2, UPT, UPT, UPT, UPT, 0x80, 0x8 ;  /* 0x000000000008789c */ /* 0x000fe40003f4f070 */
[----:B---3--:R-:W-:-:S04]  /*0400*/  UISETP.NE.U32.AND UP0, UPT, UR6, URZ, UPT ;  /* 0x000000ff0600728c */ /* 0x008fc8000bf05070 */
[----:B------:R-:W-:-:S04]  /*0410*/  UISETP.NE.AND.EX UP0, UPT, UR7, URZ, UPT, UP0 ;  /* 0x000000ff0700728c */ /* 0x000fc8000bf05300 */
[----:B------:R-:W-:-:S04]  /*0420*/  UISETP.EQ.OR.EX UP3, UPT, UR5, URZ, !UP0, UP1 ;  /* 0x000000ff0500728c */ /* 0x000fc8000c762710 */
[----:B------:R-:W-:-:S05]  /*0430*/  UP2UR UR53, UPR, URZ, 0x8 ;  /* 0x00000008ff357883 */ /* 0x000fca0008000000 */
[----:B------:R-:W-:Y:S07]  /*0440*/  BRA.U !UP3, `(.L_x_8) ;  /* 0x000000010b207547 */ /* 0x000fee000b800000 */
[----:B------:R-:W-:Y:S01]  /*0450*/  UISETP.NE.U32.AND UP2, UPT, UR4, URZ, UPT ;  /* 0x000000ff0400728c */ /* 0x000fe2000bf45070 */
[----:B-----5:R-:W-:Y:S01]  /*0460*/  FSETP.NEU.AND P0, PT, R35, RZ, PT ;  /* 0x000000ff2300720b */ /* 0x020fe20003f0d000 */
[----:B------:R-:W-:Y:S02]  /*0470*/  USEL UR4, URZ, 0xffffffff, UP0 ;  /* 0xffffffffff047887 */ /* 0x000fe40008000000 */
[----:B------:R-:W-:-:S10]  /*0480*/  UISETP.NE.AND.EX UP2, UPT, UR5, URZ, UPT, UP2 ;  /* 0x000000ff0500728c */ /* 0x000fd4000bf45320 */
[----:B------:R-:W-:Y:S01]  /*0490*/  VOTEU.ANY UP1, P0 ;  /* 0x0000000000ff7886 */ /* 0x000fe20000020100 */
[----:B------:R-:W-:-:S04]  /*04a0*/  @!UP2 USEL UR4, URZ, 0xffffffff, UP1 ;  /* 0xffffffffff04a887 */ /* 0x000fc80008800000 */
[----:B------:R-:W-:-:S04]  /*04b0*/  ULOP3.LUT UR4, UR4, 0x1, URZ, 0xc0, !UPT ;  /* 0x0000000104047892 */ /* 0x000fc8000f8ec0ff */
[----:B------:R-:W-:-:S11]  /*04c0*/  UISETP.NE.U32.AND UP2, UPT, UR4, 0x1, UPT ;  /* 0x000000010400788c */ /* 0x000fd6000bf45070 */
.L_x_8:
[----:B-12---:R-:W1:Y:S01]  /*04d0*/  SHFL.IDX PT, R2, R65, RZ, 0x1f ;  /* 0x00001fff41027589 */ /* 0x006e6200000e0000 */
[----:B------:R-:W-:-:S04]  /*04e0*/  UISETP.NE.AND UP1, UPT, UR8, 0x2, UPT ;  /* 0x000000020800788c */ /* 0x000fc8000bf25270 */
[----:B------:R-:W-:Y:S01]  /*04f0*/  USEL UR6, URZ, 0x1, UP1 ;  /* 0x00000001ff067887 */ /* 0x000fe20008800000 */
[----:B-1----:R-:W-:-:S13]  /*0500*/  ISETP.NE.AND P0, PT, R2, RZ, PT ;  /* 0x000000ff0200720c */ /* 0x002fda0003f05270 */
[----:B------:R-:W-:Y:S05]  /*0510*/  @P0 BRA `(.L_x_9) ;  /* 0x0000000000580947 */ /* 0x000fea0003800000 */
[----:B------:R-:W1:Y:S01]  /*0520*/  S2UR UR5, SR_CgaCtaId ;  /* 0x00000000000579c3 */ /* 0x000e620000008800 */
[----:B------:R-:W-:Y:S01]  /*0530*/  UMOV UR7, 0x400 ;  /* 0x0000040000077882 */ /* 0x000fe20000000000 */
[----:B------:R-:W-:Y:S01]  /*0540*/  UMOV UR4, 0x1 ;  /* 0x0000000100047882 */ /* 0x000fe20000000000 */
[----:B------:R-:W-:Y:S01]  /*0550*/  ELECT P0, URZ, PT ;  /* 0x0000000000ff782f */ /* 0x000fe20003800000 */
[----:B------:R-:W-:-:S04]  /*0560*/  UIADD3 UR10, UPT, UPT, -UR4, 0x100000, URZ ;  /* 0x00100000040a7890 */ /* 0x000fc8000fffe1ff */
[----:B------:R-:W-:Y:S02]  /*0570*/  USHF.L.U32 UR11, UR10, 0xb, URZ ;  /* 0x0000000b0a0b7899 */ /* 0x000fe400080006ff */
[----:B------:R-:W-:Y:S02]  /*0580*/  USHF.L.U32 UR10, UR10, 0x1, URZ ;  /* 0x000000010a0a7899 */ /* 0x000fe400080006ff */
[----:B-1----:R-:W-:Y:S01]  /*0590*/  ULEA UR5, UR5, UR7, 0x18 ;  /* 0x0000000705057291 */ /* 0x002fe2000f8ec0ff */
[----:B------:R-:W1:Y:S11]  /*05a0*/  FENCE.VIEW.ASYNC.S ;  /* 0x00000000000073c6 */ /* 0x000e760000000000 */
[----:B-1----:R1:W2:Y:S01]  /*05b0*/  SYNCS.EXCH.64 URZ, [UR5], UR10 ;  /* 0x0000000a05ff75b2 */ /* 0x0022a20008000100 */
[----:B------:R1:W3:Y:S01]  /*05c0*/  SYNCS.EXCH.64 URZ, [UR5+0x30], UR10 ;  /* 0x0000300a05ff75b2 */ /* 0x0002e20008000100 */
[----:B------:R1:W4:Y:S01]  /*05d0*/  SYNCS.EXCH.64 URZ, [UR5+0x8], UR10 ;  /* 0x0000080a05ff75b2 */ /* 0x0003220008000100 */
[----:B------:R1:W1:Y:S01]  /*05e0*/  SYNCS.EXCH.64 URZ, [UR5+0x38], UR10 ;  /* 0x0000380a05ff75b2 */ /* 0x0002620008000100 */
        /* <DEDUP_REMOVED lines=8> */
[----:B------:R-:W-:Y:S01]  /*0670*/  NOP ;  /* 0x0000000000007918 */ /* 0x000fe20000000000 */
.L_x_9:
[----:B------:R-:W2:Y:S01]  /*0680*/  SHFL.IDX PT, R2, R65, RZ, 0x1f ;  /* 0x00001fff41027589 */ /* 0x000ea200000e0000 */
[----:B------:R-:W-:Y:S01]  /*0690*/  NOP ;  /* 0x0000000000007918 */ /* 0x000fe20000000000 */
[----:B--2---:R-:W-:-:S13]  /*06a0*/  ISETP.NE.AND P0, PT, R2, 0x1, PT ;  /* 0x000000010200780c */ /* 0x004fda0003f05270 */
[----:B------:R-:W-:Y:S05]  /*06b0*/  @P0 BRA `(.L_x_10) ;  /* 0x0000000000500947 */ /* 0x000fea0003800000 */
[----:B------:R-:W2:Y:S01]  /*06c0*/  S2UR UR7, SR_CgaCtaId ;  /* 0x00000000000779c3 */ /* 0x000ea20000008800 */
[----:B------:R-:W-:Y:S01]  /*06d0*/  UMOV UR9, 0x400 ;  /* 0x0000040000097882 */ /* 0x000fe20000000000 */
[----:B-1----:R-:W-:Y:S01]  /*06e0*/  UMOV UR5, 0x20 ;  /* 0x0000002000057882 */ /* 0x002fe20000000000 */
[----:B------:R-:W-:Y:S01]  /*06f0*/  UMOV UR4, 0x80 ;  /* 0x0000008000047882 */ /* 0x000fe20000000000 */
[----:B------:R-:W-:-:S04]  /*0700*/  UIADD3 UR10, UPT, UPT, -UR5, 0x100000, URZ ;  /* 0x00100000050a7890 */ /* 0x000fc8000fffe1ff */
[----:B------:R-:W-:Y:S02]  /*0710*/  USHF.L.U32 UR11, UR10, 0xb, URZ ;  /* 0x0000000b0a0b7899 */ /* 0x000fe400080006ff */
[----:B------:R-:W-:Y:S02]  /*0720*/  USHF.L.U32 UR10, UR10, 0x1, URZ ;  /* 0x000000010a0a7899 */ /* 0x000fe400080006ff */
[----:B------:R-:W-:-:S04]  /*0730*/  UIADD3 UR4, UPT, UPT, -UR4, 0x100000, URZ ;  /* 0x0010000004047890 */ /* 0x000fc8000fffe1ff */
[----:B------:R-:W-:Y:S02]  /*0740*/  USHF.L.U32 UR5, UR4, 0xb, URZ ;  /* 0x0000000b04057899 */ /* 0x000fe400080006ff */
[----:B------:R-:W-:Y:S01]  /*0750*/  USHF.L.U32 UR4, UR4, 0x1, URZ ;  /* 0x0000000104047899 */ /* 0x000fe200080006ff */
[----:B------:R-:W-:Y:S01]  /*0760*/  ELECT P0, URZ, PT ;  /* 0x0000000000ff782f */ /* 0x000fe20003800000 */
[----:B--2---:R-:W-:Y:S01]  /*0770*/  ULEA UR7, UR7, UR9, 0x18 ;  /* 0x0000000907077291 */ /* 0x004fe2000f8ec0ff */
[----:B------:R-:W1:Y:S11]  /*0780*/  FENCE.VIEW.ASYNC.S ;  /* 0x00000000000073c6 */ /* 0x000e760000000000 */
[----:B-1----:R2:W1:Y:S01]  /*0790*/  SYNCS.EXCH.64 URZ, [UR7+0x60], UR10 ;  /* 0x0000600a07ff75b2 */ /* 0x0024620008000100 */
[----:B------:R2:W1:Y:S01]  /*07a0*/  SYNCS.EXCH.64 URZ, [UR7+0x78], UR4 ;  /* 0x0000780407ff75b2 */ /* 0x0004620008000100 */
[----:B------:R2:W1:Y:S01]  /*07b0*/  SYNCS.EXCH.64 URZ, [UR7+0x68], UR10 ;  /* 0x0000680a07ff75b2 */ /* 0x0004620008000100 */
[----:B------:R2:W1:Y:S01]  /*07c0*/  SYNCS.EXCH.64 URZ, [UR7+0x80], UR4 ;  /* 0x0000800407ff75b2 */ /* 0x0004620008000100 */
[----:B------:R2:W1:Y:S01]  /*07d0*/  SYNCS.EXCH.64 URZ, [UR7+0x70], UR10 ;  /* 0x0000700a07ff75b2 */ /* 0x0004620008000100 */
[----:B------:R2:W1:Y:S02]  /*07e0*/  SYNCS.EXCH.64 URZ, [UR7+0x88], UR4 ;  /* 0x0000880407ff75b2 */ /* 0x0004640008000100 */
[----:B--2---:R-:W-:Y:S01]  /*07f0*/  NOP ;  /* 0x0000000000007918 */ /* 0x004fe20000000000 */
.L_x_10:
[----:B------:R-:W2:Y:S01]  /*0800*/  SHFL.IDX PT, R2, R65, RZ, 0x1f ;  /* 0x00001fff41027589 */ /* 0x000ea200000e0000 */
[----:B------:R-:W-:Y:S01]  /*0810*/  NOP ;  /* 0x0000000000007918 */ /* 0x000fe20000000000 */
[----:B--2---:R-:W-:-:S13]  /*0820*/  ISETP.NE.AND P0, PT, R2, 0x3, PT ;  /* 0x000000030200780c */ /* 0x004fda0003f05270 */
[----:B------:R-:W-:Y:S05]  /*0830*/  @P0 BRA `(.L_x_11) ;  /* 0x0000000000300947 */ /* 0x000fea0003800000 */
[----:B-1----:R-:W1:Y:S01]  /*0840*/  S2UR UR5, SR_CgaCtaId ;  /* 0x00000000000579c3 */ /* 0x002e620000008800 */
        /* <DEDUP_REMOVED lines=8> */
[----:B-1----:R2:W1:Y:S01]  /*08d0*/  SYNCS.EXCH.64 URZ, [UR5+0x90], UR10 ;  /* 0x0000900a05ff75b2 */ /* 0x0024620008000100 */
[----:B------:R2:W1:Y:S02]  /*08e0*/  SYNCS.EXCH.64 URZ, [UR5+0x98], UR10 ;  /* 0x0000980a05ff75b2 */ /* 0x0004640008000100 */
[----:B--2---:R-:W-:Y:S01]  /*08f0*/  NOP ;  /* 0x0000000000007918 */ /* 0x004fe20000000000 */
.L_x_11:
[----:B------:R-:W2:Y:S01]  /*0900*/  SHFL.IDX PT, R2, R65, RZ, 0x1f ;  /* 0x00001fff41027589 */ /* 0x000ea200000e0000 */
[----:B------:R-:W-:Y:S01]  /*0910*/  NOP ;  /* 0x0000000000007918 */ /* 0x000fe20000000000 */
[----:B--2---:R-:W-:-:S13]  /*0920*/  ISETP.NE.AND P0, PT, R2, 0x4, PT ;  /* 0x000000040200780c */ /* 0x004fda0003f05270 */
[----:B------:R-:W-:Y:S05]  /*0930*/  @P0 BRA `(.L_x_12) ;  /* 0x00000000004c0947 */ /* 0x000fea0003800000 */
[----:B-1----:R-:W1:Y:S01]  /*0940*/  S2UR UR5, SR_CgaCtaId ;  /* 0x00000000000579c3 */ /* 0x002e620000008800 */
[----:B------:R-:W-:Y:S01]  /*0950*/  UMOV UR9, 0x100 ;  /* 0x0000010000097882 */ /* 0x000fe20000000000 */
[----:B------:R-:W-:Y:S01]  /*0960*/  UMOV UR7, 0x400 ;  /* 0x0000040000077882 */ /* 0x000fe20000000000 */
[----:B------:R-:W-:Y:S01]  /*0970*/  USEL UR9, UR9, 0xe0, UP2 ;  /* 0x000000e009097887 */ /* 0x000fe20009000000 */
[----:B------:R-:W-:Y:S01]  /*0980*/  UMOV UR4, 0x1 ;  /* 0x0000000100047882 */ /* 0x000fe20000000000 */
[----:B------:R-:W-:Y:S01]  /*0990*/  ELECT P0, URZ, PT ;  /* 0x0000000000ff782f */ /* 0x000fe20003800000 */
[----:B------:R-:W-:-:S04]  /*09a0*/  UIADD3 UR10, UPT, UPT, -UR4, 0x100000, URZ ;  /* 0x00100000040a7890 */ /* 0x000fc8000fffe1ff */
[----:B------:R-:W-:Y:S02]  /*09b0*/  USHF.L.U32 UR11, UR10, 0xb, URZ ;  /* 0x0000000b0a0b7899 */ /* 0x000fe400080006ff */
[----:B------:R-:W-:Y:S02]  /*09c0*/  USHF.L.U32 UR10, UR10, 0x1, URZ ;  /* 0x000000010a0a7899 */ /* 0x000fe400080006ff */
[----:B------:R-:W-:-:S04]  /*09d0*/  UIADD3 UR12, UPT, UPT, -UR9, 0x100000, URZ ;  /* 0x00100000090c7890 */ /* 0x000fc8000fffe1ff */
[----:B------:R-:W-:Y:S02]  /*09e0*/  USHF.L.U32 UR13, UR12, 0xb, URZ ;  /* 0x0000000b0c0d7899 */ /* 0x000fe400080006ff */
[----:B------:R-:W-:Y:S02]  /*09f0*/  USHF.L.U32 UR12, UR12, 0x1, URZ ;  /* 0x000000010c0c7899 */ /* 0x000fe400080006ff */
[----:B-1----:R-:W-:Y:S01]  /*0a00*/  ULEA UR5, UR5, UR7, 0x18 ;  /* 0x0000000705057291 */ /* 0x002fe2000f8ec0ff */
[----:B------:R-:W1:Y:S11]  /*0a10*/  FENCE.VIEW.ASYNC.S ;  /* 0x00000000000073c6 */ /* 0x000e760000000000 */
[----:B-1----:R2:W1:Y:S01]  /*0a20*/  SYNCS.EXCH.64 URZ, [UR5+0xa0], UR10 ;  /* 0x0000a00a05ff75b2 */ /* 0x0024620008000100 */
[----:B------:R2:W1:Y:S01]  /*0a30*/  SYNCS.EXCH.64 URZ, [UR5+0xb0], UR12 ;  /* 0x0000b00c05ff75b2 */ /* 0x0004620008000100 */
[----:B------:R2:W1:Y:S01]  /*0a40*/  SYNCS.EXCH.64 URZ, [UR5+0xa8], UR10 ;  /* 0x0000a80a05ff75b2 */ /* 0x0004620008000100 */
[----:B------:R2:W1:Y:S02]  /*0a50*/  SYNCS.EXCH.64 URZ, [UR5+0xb8], UR12 ;  /* 0x0000b80c05ff75b2 */ /* 0x0004640008000100 */
[----:B--2---:R-:W-:Y:S01]  /*0a60*/  NOP ;  /* 0x0000000000007918 */ /* 0x004fe20000000000 */
.L_x_12:
        /* <DEDUP_REMOVED lines=22> */
[----:B------:R2:W1:Y:S01]  /*0bd0*/  SYNCS.EXCH.64 URZ, [UR7+0xf0], UR4 ;  /* 0x0000f00407ff75b2 */ /* 0x0004620008000100 */
[----:B------:R2:W1:Y:S01]  /*0be0*/  SYNCS.EXCH.64 URZ, [UR7+0xd8], UR10 ;  /* 0x0000d80a07ff75b2 */ /* 0x0004620008000100 */
[----:B------:R2:W1:Y:S02]  /*0bf0*/  SYNCS.EXCH.64 URZ, [UR7+0xf8], UR4 ;  /* 0x0000f80407ff75b2 */ /* 0x0004640008000100 */
[----:B--2---:R-:W-:Y:S01]  /*0c00*/  NOP ;  /* 0x0000000000007918 */ /* 0x004fe20000000000 */
.L_x_13:
        /* <DEDUP_REMOVED lines=18> */
.L_x_14:
[----:B-1----:R-:W1:Y:S01]  /*0d30*/  S2UR UR5, SR_CTAID.X ;  /* 0x00000000000579c3 */ /* 0x002e620000002500 */
[----:B------:R-:W-:-:S05]  /*0d40*/  CS2R.32 R59, SR_CgaSize ;  /* 0x00000000003b7805 */ /* 0x000fca0000008a00 */
[----:B------:R-:W-:-:S05]  /*0d50*/  IMAD R59, R59, -0xa0, RZ ;  /* 0xffffff603b3b7824 */ /* 0x000fca00078e02ff */
[----:B------:R-:W-:-:S14]  /*0d60*/  R2UR UR9, R59 ;  /* 0x000000003b0972ca */ /* 0x000fdc00000e0000 */
[----:B------:R-:W2:Y:S01]  /*0d70*/  LDCU UR9, c[0x0][UR9+0x2b0] ;  /* 0x00005600090977ac */ /* 0x000ea20008000800 */
[----:B------:R-:W-:Y:S01]  /*0d80*/  NOP ;  /* 0x0000000000007918 */ /* 0x000fe20000000000 */
[----:B------:R-:W-:-:S05]  /*0d90*/  CS2R.32 R59, SR_CgaSize ;  /* 0x00000000003b7805 */ /* 0x000fca0000008a00 */
[----:B------:R-:W-:-:S05]  /*0da0*/  IMAD R59, R59, -0xa0, RZ ;  /* 0xffffff603b3b7824 */ /* 0x000fca00078e02ff */
[----:B------:R-:W-:-:S14]  /*0db0*/  R2UR UR7, R59 ;  /* 0x000000003b0772ca */ /* 0x000fdc00000e0000 */
[----:B------:R-:W3:Y:S01]  /*0dc0*/  LDCU UR7, c[0x0][UR7+0x2b4] ;  /* 0x00005680070777ac */ /* 0x000ee20008000800 */
[----:B------:R-:W4:Y:S08]  /*0dd0*/  S2UR UR4, SR_CTAID.Y ;  /* 0x00000000000479c3 */ /* 0x000f300000002600 */
[----:B------:R-:W3:Y:S01]  /*0de0*/  LDC R10, c[0x0][0xb24] ;  /* 0x0002c900ff0a7b82 */ /* 0x000ee20000000800 */
[----:B-1----:R-:W-:-:S02]  /*0df0*/  I2FP.F32.U32 R59, UR5 ;  /* 0x00000005003b7c45 */ /* 0x002fc40008201000 */
[----:B------:R-:W-:-:S05]  /*0e00*/  CS2R.32 R3, SR_CgaSize ;  /* 0x0000000000037805 */ /* 0x000fca0000008a00 */
[----:B------:R-:W-:-:S06]  /*0e10*/  IMAD R3, R3, -0xa0, RZ ;  /* 0xffffff6003037824 */ /* 0x000fcc00078e02ff */
[----:B------:R-:W1:Y:S01]  /*0e20*/  LDC R3, c[0x0][R3+0x2a0] ;  /* 0x0000a80003037b82 */ /* 0x000e620000000800 */
[----:B------:R-:W-:Y:S01]  /*0e30*/  MOV R21, UR5 ;  /* 0x0000000500157c02 */ /* 0x000fe20008000f00 */
[----:B--2---:R-:W-:Y:S01]  /*0e40*/  FMUL R59, R59, UR9 ;  /* 0x000000093b3b7c20 */ /* 0x004fe20008400000 */
[----:B----4-:R-:W-:Y:S02]  /*0e50*/  I2FP.F32.U32 R58, UR4 ;  /* 0x00000004003a7c45 */ /* 0x010fe40008201000 */
[----:B------:R-:W-:-:S05]  /*0e60*/  CS2R.32 R2, SR_CgaSize ;  /* 0x0000000000027805 */ /* 0x000fca0000008a00 */
[----:B------:R-:W-:-:S06]  /*0e70*/  IMAD R2, R2, -0xa0, RZ ;  /* 0xffffff6002027824 */ /* 0x000fcc00078e02ff */
[----:B------:R-:W2:Y:S01]  /*0e80*/  LDC R2, c[0x0][R2+0x2a4] ;  /* 0x0000a90002027b82 */ /* 0x000ea20000000800 */
[----:B------:R-:W-:Y:S01]  /*0e90*/  MOV R20, UR4 ;  /* 0x0000000400147c02 */ /* 0x000fe20008000f00 */
[----:B------:R-:W4:Y:S01]  /*0ea0*/  F2I.U32.TRUNC.NTZ R59, R59 ;  /* 0x0000003b003b7305 */ /* 0x000f22000020f000 */
[----:B---3--:R-:W-:-:S05]  /*0eb0*/  FMUL R58, R58, UR7 ;  /* 0x000000073a3a7c20 */ /* 0x008fca0008400000 */
[----:B------:R-:W-:Y:S01]  /*0ec0*/  BAR.SYNC.DEFER_BLOCKING 0x0 ;  /* 0x0000000000007b1d */ /* 0x000fe20000010000 */
[----:B------:R-:W-:-:S05]  /*0ed0*/  ISETP.GE.AND P0, PT, R10, 0x1, PT ;  /* 0x000000010a00780c */ /* 0x000fca0003f06270 */
[----:B------:R-:W3:Y:S02]  /*0ee0*/  F2I.U32.TRUNC.NTZ R58, R58 ;  /* 0x0000003a003a7305 */ /* 0x000ee4000020f000 */
[----:B------:R-:W2:Y:S01]  /*0ef0*/  S2UR UR36, SR_CTAID.Z ;  /* 0x00000000002479c3 */ /* 0x000ea20000002700 */
[----:B----4-:R-:W-:-:S05]  /*0f00*/  IADD3 R59, PT, PT, -R59, RZ, RZ ;  /* 0x000000ff3b3b7210 */ /* 0x010fca0007ffe1ff */
[----:B-1----:R-:W-:Y:S01]  /*0f10*/  IMAD R59, R3, R59, UR5 ;  /* 0x00000005033b7e24 */ /* 0x002fe2000f8e023b */
[----:B---3--:R-:W-:-:S05]  /*0f20*/  IADD3 R58, PT, PT, -R58, RZ, RZ ;  /* 0x000000ff3a3a7210 */ /* 0x008fca0007ffe1ff */
[----:B--2---:R-:W-:Y:S01]  /*0f30*/  IMAD R58, R2, R58, UR4 ;  /* 0x00000004023a7e24 */ /* 0x004fe2000f8e023a */
[----:B------:R-:W-:Y:S06]  /*0f40*/  @!P0 BRA `(.L_x_15) ;  /* 0x0000000000b88947 */ /* 0x000fec0003800000 */
[----:B------:R-:W1:Y:S01]  /*0f50*/  LDC.64 R4, c[0x0][0xb18] ;  /* 0x0002c600ff047b82 */ /* 0x000e620000000a00 */
[----:B------:R-:W-:-:S07]  /*0f60*/  ISETP.NE.AND P0, PT, R10, 0x1, PT ;  /* 0x000000010a00780c */ /* 0x000fce0003f05270 */
[----:B------:R-:W2:Y:S08]  /*0f70*/  LDC R9, c[0x0][0xb0c] ;  /* 0x0002c300ff097b82 */ /* 0x000eb00000000800 */
[----:B------:R-:W3:Y:S08]  /*0f80*/  LDC R12, c[0x0][0x370] ;  /* 0x0000dc00ff0c7b82 */ /* 0x000ef00000000800 */
[----:B------:R-:W4:Y:S01]  /*0f90*/  LDC R11, c[0x0][0x374] ;  /* 0x0000dd00ff0b7b82 */ /* 0x000f220000000800 */
[----:B-1----:R-:W-:-:S07]  /*0fa0*/  ISETP.NE.AND P1, PT, R4, 0x1, PT ;  /* 0x000000010400780c */ /* 0x002fce0003f25270 */
[----:B------:R-:W3:Y:S01]  /*0fb0*/  LDC.64 R6, c[0x0][0xb10] ;  /* 0x0002c400ff067b82 */ /* 0x000ee20000000a00 */
[----:B--2---:R-:W-:-:S07]  /*0fc0*/  ISETP.NE.AND P2, PT, R9, 0x1, PT ;  /* 0x000000010900780c */ /* 0x004fce0003f45270 */
[----:B------:R-:W1:Y:S08]  /*0fd0*/  LDC R8, c[0x0][0xb20] ;  /* 0x0002c800ff087b82 */ /* 0x000e700000000800 */
[----:B------:R-:W2:Y:S01]  /*0fe0*/  LDC.64 R2, c[0x0][0xb28] ;  /* 0x0002ca00ff027b82 */ /* 0x000ea20000000a00 */
[----:B----4-:R-:W-:-:S04]  /*0ff0*/  IMAD.HI.U32 R13, R11, R5, RZ ;  /* 0x000000050b0d7227 */ /* 0x010fc800078e00ff */
[----:B------:R-:W-:-:S04]  /*1000*/  IMAD.HI.U32 R5, R20, R5, RZ ;  /* 0x0000000514057227 */ /* 0x000fc800078e00ff */
[----:B---3--:R-:W-:-:S05]  /*1010*/  IMAD.HI.U32 R14, R12, R6, RZ ;  /* 0x000000060c0e7227 */ /* 0x008fca00078e00ff */
[-C--:B------:R-:W-:Y:S01]  /*1020*/  @P2 SHF.R.U32.HI R12, RZ, R7.reuse, R14 ;  /* 0x00000007ff0c2219 */ /* 0x080fe2000001160e */
[----:B------:R-:W-:Y:S01]  /*1030*/  IMAD.HI.U32 R14, R21, R6, RZ ;  /* 0x00000006150e7227 */ /* 0x000fe200078e00ff */
[-C--:B-1----:R-:W-:Y:S02]  /*1040*/  @P1 SHF.R.U32.HI R11, RZ, R8.reuse, R13 ;  /* 0x00000008ff0b1219 */ /* 0x082fe4000001160d */
[----:B------:R-:W-:Y:S02]  /*1050*/  SHF.R.U32.HI R5, RZ, R8, R5 ;  /* 0x00000008ff057219 */ /* 0x000fe40000011605 */
[----:B------:R-:W-:Y:S02]  /*1060*/  SHF.R.U32.HI R14, RZ, R7, R14 ;  /* 0x00000007ff0e7219 */ /* 0x000fe4000001160e */
[----:B------:R-:W-:Y:S01]  /*1070*/  SEL R5, R20, R5, !P1 ;  /* 0x0000000514057207 */ /* 0x000fe20004800000 */
[----:B--2---:R-:W-:Y:S01]  /*1080*/  IMAD.HI.U32 R13, R11, R2, RZ ;  /* 0x000000020b0d7227 */ /* 0x004fe200078e00ff */
[----:B------:R-:W-:-:S03]  /*1090*/  SEL R14, R21, R14, !P2 ;  /* 0x0000000e150e7207 */ /* 0x000fc60005000000 */
[----:B------:R-:W-:Y:S01]  /*10a0*/  IMAD.HI.U32 R6, R12, R2, RZ ;  /* 0x000000020c067227 */ /* 0x000fe200078e00ff */
[----:B------:R-:W-:-:S04]  /*10b0*/  @P0 SHF.R.U32.HI R11, RZ, R3, R13 ;  /* 0x00000003ff0b0219 */ /* 0x000fc8000001160d */
[----:B------:R-:W-:Y:S01]  /*10c0*/  @P0 SHF.R.U32.HI R12, RZ, R3, R6 ;  /* 0x00000003ff0c0219 */ /* 0x000fe20000011606 */
[----:B------:R-:W-:-:S04]  /*10d0*/  IMAD R11, R11, R10, RZ ;  /* 0x0000000a0b0b7224 */ /* 0x000fc800078e02ff */
[----:B------:R-:W-:Y:S01]  /*10e0*/  IMAD R6, R12, R10, RZ ;  /* 0x0000000a0c067224 */ /* 0x000fe200078e02ff */
[----:B------:R-:W-:-:S04]  /*10f0*/  ISETP.GE.AND P1, PT, R5, R11, PT ;  /* 0x0000000b0500720c */ /* 0x000fc80003f26270 */
[----:B------:R-:W-:Y:S01]  /*1100*/  ISETP.GE.OR P1, PT, R14, R6, P1 ;  /* 0x000000060e00720c */ /* 0x000fe20000f26670 */
[----:B------:R-:W-:-:S05]  /*1110*/  IMAD.HI.U32 R6, R5, R2, RZ ;  /* 0x0000000205067227 */ /* 0x000fca00078e00ff */
[----:B------:R-:W-:-:S04]  /*1120*/  SHF.R.U32.HI R6, RZ, R3, R6 ;  /* 0x00000003ff067219 */ /* 0x000fc80000011606 */
[----:B------:R-:W-:-:S03]  /*1130*/  SEL R6, R5, R6, !P0 ;  /* 0x0000000605067207 */ /* 0x000fc60004000000 */
[----:B------:R-:W-:Y:S01]  /*1140*/  @!P1 IMAD.HI.U32 R7, R14, R2, RZ ;  /* 0x000000020e079227 */ /* 0x000fe200078e00ff */
[----:B------:R-:W-:-:S04]  /*1150*/  IADD3 R2, PT, PT, -R6, RZ, RZ ;  /* 0x000000ff06027210 */ /* 0x000fc80007ffe1ff */
[----:B------:R-:W-:Y:S01]  /*1160*/  @!P1 SHF.R.U32.HI R3, RZ, R3, R7 ;  /* 0x00000003ff039219 */ /* 0x000fe20000011607 */
[----:B------:R-:W-:Y:S01]  /*1170*/  IMAD R2, R10, R2, R5 ;  /* 0x000000020a027224 */ /* 0x000fe200078e0205 */
[----:B------:R-:W-:Y:S02]  /*1180*/  IADD3 R7, PT, PT, -R5, RZ, RZ ;  /* 0x000000ff05077210 */ /* 0x000fe40007ffe1ff */
[----:B------:R-:W-:-:S03]  /*1190*/  @!P1 SEL R3, R14, R3, !P0 ;  /* 0x000000030e039207 */ /* 0x000fc60004000000 */
[----:B------:R-:W-:Y:S02]  /*11a0*/  IMAD R7, R4, R7, R20 ;  /* 0x0000000704077224 */ /* 0x000fe400078e0214 */
[--C-:B------:R-:W-:Y:S02]  /*11b0*/  @!P1 IMAD.IADD R6, R6, 0x1, -R3.reuse ;  /* 0x0000000106069824 */ /* 0x100fe400078e0a03 */
[----:B------:R-:W-:Y:S01]  /*11c0*/  @!P1 IMAD R3, R2, R12, R3 ;  /* 0x0000000c02039224 */ /* 0x000fe200078e0203 */
[----:B------:R-:W-:Y:S01]  /*11d0*/  IADD3 R2, PT, PT, -R14, RZ, RZ ;  /* 0x000000ff0e027210 */ /* 0x000fe20007ffe1ff */
[----:B------:R-:W-:Y:S02]  /*11e0*/  @!P1 IMAD R5, R6, R10, R14 ;  /* 0x0000000a06059224 */ /* 0x000fe400078e020e */
[----:B------:R-:W-:Y:S02]  /*11f0*/  @!P1 IMAD.MOV.U32 R14, RZ, RZ, R3 ;  /* 0x000000ffff0e9224 */ /* 0x000fe400078e0003 */
[----:B------:R-:W-:-:S02]  /*1200*/  IMAD R2, R9, R2, R21 ;  /* 0x0000000209027224 */ /* 0x000fc400078e0215 */
[----:B------:R-:W-:Y:S02]  /*1210*/  IMAD R20, R5, R4, R7 ;  /* 0x0000000405147224 */ /* 0x000fe400078e0207 */
[----:B------:R-:W-:Y:S02]  /*1220*/  IMAD R21, R14, R9, R2 ;  /* 0x000000090e157224 */ /* 0x000fe400078e0202 */
.L_x_15:
[----:B------:R-:W1:Y:S01]  /*1230*/  LDCU UR4, c[0x0][0xb30] ;  /* 0x00016600ff0477ac */ /* 0x000e620008000800 */
[----:B------:R-:W2:Y:S08]  /*1240*/  S2UR UR37, SR_CgaCtaId ;  /* 0x00000000002579c3 */ /* 0x000eb00000008800 */
[----:B------:R-:W3:Y:S01]  /*1250*/  LDC R26, c[0x0][0xb24] ;  /* 0x0002c900ff1a7b82 */ /* 0x000ee20000000800 */
[----:B-1----:R-:W-:-:S09]  /*1260*/  UISETP.NE.AND UP1, UPT, UR4, 0x1, UPT ;  /* 0x000000010400788c */ /* 0x002fd2000bf25270 */
[----:B--2---:R-:W-:Y:S05]  /*1270*/  BRA.U UP1, `(.L_x_16) ;  /* 0x0000000101407547 */ /* 0x004fea000b800000 */
[----:B------:R-:W1:Y:S08]  /*1280*/  LDC.64 R4, c[0x0][0xb10] ;  /* 0x0002c400ff047b82 */ /* 0x000e700000000a00 */
[----:B------:R-:W2:Y:S08]  /*1290*/  LDC.64 R2, c[0x0][0xb18] ;  /* 0x0002c600ff027b82 */ /* 0x000eb00000000a00 */
[----:B------:R-:W4:Y:S08]  /*12a0*/  LDC R6, c[0x0][0xb20] ;  /* 0x0002c800ff067b82 */ /* 0x000f300000000800 */
[----:B------:R-:W3:Y:S01]  /*12b0*/  LDC R7, c[0x0][0xb0c] ;  /* 0x0002c300ff077b82 */ /* 0x000ee20000000800 */
[----:B-1----:R-:W-:-:S05]  /*12c0*/  IMAD.HI.U32 R4, R21, R4, RZ ;  /* 0x0000000415047227 */ /* 0x002fca00078e00ff */
[----:B------:R-:W-:Y:S01]  /*12d0*/  SHF.R.U32.HI R4, RZ, R5, R4 ;  /* 0x00000005ff047219 */ /* 0x000fe20000011604 */
[----:B--2---:R-:W-:Y:S01]  /*12e0*/  IMAD.HI.U32 R3, R20, R3, RZ ;  /* 0x0000000314037227 */ /* 0x004fe200078e00ff */
[----:B------:R-:W-:-:S04]  /*12f0*/  ISETP.NE.AND P0, PT, R2, 0x1, PT ;  /* 0x000000010200780c */ /* 0x000fc80003f05270 */
[----:B----4-:R-:W-:-:S04]  /*1300*/  SHF.R.U32.HI R3, RZ, R6, R3 ;  /* 0x00000006ff037219 */ /* 0x010fc80000011603 */
[----:B------:R-:W-:Y:S02]  /*1310*/  SEL R3, R20, R3, !P0 ;  /* 0x0000000314037207 */ /* 0x000fe40004000000 */
[----:B---3--:R-:W-:-:S04]  /*1320*/  ISETP.NE.AND P1, PT, R7, 0x1, PT ;  /* 0x000000010700780c */ /* 0x008fc80003f25270 */
[----:B------:R-:W-:-:S05]  /*1330*/  SEL R4, R21, R4, !P1 ;  /* 0x0000000415047207 */ /* 0x000fca0004800000 */
[----:B------:R-:W-:Y:S02]  /*1340*/  IMAD.IADD R5, R3, 0x1, -R4 ;  /* 0x0000000103057824 */ /* 0x000fe400078e0a04 */
[----:B------:R-:W-:Y:S02]  /*1350*/  IMAD.IADD R3, R4, 0x1, -R3 ;  /* 0x0000000104037824 */ /* 0x000fe400078e0a03 */
[----:B------:R-:W-:Y:S02]  /*1360*/  IMAD R21, R5, R7, R21 ;  /* 0x0000000705157224 */ /* 0x000fe400078e0215 */
[----:B------:R-:W-:-:S07]  /*1370*/  IMAD R20, R3, R2, R20 ;  /* 0x0000000203147224 */ /* 0x000fce00078e0214 */
.L_x_16:
[----:B------:R-:W-:Y:S01]  /*1380*/  BAR.SYNC.DEFER_BLOCKING 0x0 ;  /* 0x0000000000007b1d */ /* 0x000fe20000010000 */
[----:B------:R-:W-:Y:S01]  /*1390*/  UISETP.NE.AND UP1, UPT, UR8, 0x2, UPT ;  /* 0x000000020800788c */ /* 0x000fe2000bf25270 */
[----:B------:R-:W-:Y:S02]  /*13a0*/  ISETP.NE.OR P5, PT, R0, 0x2, !P5 ;  /* 0x000000020000780c */ /* 0x000fe40006fa5670 */
[----:B------:R-:W-:-:S06]  /*13b0*/  LOP3.LUT R2, R70, 0x1f, RZ, 0xc0, !PT ;  /* 0x0000001f46027812 */ /* 0x000fcc00078ec0ff */
[----:B------:R-:W-:Y:S05]  /*13c0*/  BRA.U UP1, `(.L_x_17) ;  /* 0x0000001101cc7547 */ /* 0x000fea000b800000 */
[----:B------:R-:W1:Y:S01]  /*13d0*/  LDCU UR13, c[0x0][0x38c] ;  /* 0x00007180ff0d77ac */ /* 0x000e620008000800 */
[----:B------:R-:W2:Y:S01]  /*13e0*/  LDC R8, c[0x0][0x370] ;  /* 0x0000dc00ff087b82 */ /* 0x000ea20000000800 */
[----:B------:R-:W-:Y:S01]  /*13f0*/  PLOP3.LUT P1, PT, PT, PT, UP2, 0x80, 0x8 ;  /* 0x000000000008781c */ /* 0x000fe20003f2f028 */
[----:B------:R-:W-:Y:S01]  /*1400*/  IMAD.MOV.U32 R15, RZ, RZ, 0x1 ;  /* 0x00000001ff0f7424 */ /* 0x000fe200078e00ff */
[----:B------:R-:W-:Y:S01]  /*1410*/  ISETP.EQ.OR P4, PT, R2, RZ, P5 ;  /* 0x000000ff0200720c */ /* 0x000fe20002f82670 */
[----:B------:R-:W-:Y:S01]  /*1420*/  IMAD.MOV.U32 R14, RZ, RZ, RZ ;  /* 0x000000ffff0e7224 */ /* 0x000fe200078e00ff */
[----:B------:R-:W-:Y:S02]  /*1430*/  PLOP3.LUT P1, PT, P1, PT, PT, 0x8, 0x80 ;  /* 0x000000000080781c */ /* 0x000fe40000f2e170 */
[----:B------:R-:W-:Y:S01]  /*1440*/  CS2R R12, SRZ ;  /* 0x00000000000c7805 */ /* 0x000fe2000001ff00 */
[----:B------:R-:W-:Y:S01]  /*1450*/  IMAD.MOV.U32 R11, RZ, RZ, 0x1 ;  /* 0x00000001ff0b7424 */ /* 0x000fe200078e00ff */
[----:B------:R-:W4:Y:S01]  /*1460*/  LDC R0, c[0x0][0x374] ;  /* 0x0000dd00ff007b82 */ /* 0x000f220000000800 */
[----:B------:R-:W2:Y:S01]  /*1470*/  LDCU.64 UR22, c[0x0][0x348] ;  /* 0x00006900ff1677ac */ /* 0x000ea20008000a00 */
[----:B------:R-:W-:Y:S01]  /*1480*/  UMOV UR6, URZ ;  /* 0x000000ff00067c82 */ /* 0x000fe20008000000 */
[----:B-1----:R-:W-:-:S04]  /*1490*/  UIADD3 UR5, UPT, UPT, UR13, 0x7f, URZ ;  /* 0x0000007f0d057890 */ /* 0x002fc8000fffe0ff */
[----:B------:R-:W-:-:S04]  /*14a0*/  USHF.R.S32.HI UR4, URZ, 0x1f, UR5 ;  /* 0x0000001fff047899 */ /* 0x000fc80008011405 */
[----:B------:R-:W-:-:S04]  /*14b0*/  ULEA.HI UR4, UR4, UR5, URZ, 0x7 ;  /* 0x0000000504047291 */ /* 0x000fc8000f8f38ff */
[----:B------:R-:W-:Y:S02]  /*14c0*/  USHF.R.S32.HI UR15, URZ, 0x7, UR4 ;  /* 0x00000007ff0f7899 */ /* 0x000fe40008011404 */
[----:B------:R-:W-:Y:S02]  /*14d0*/  UIADD3 UR4, UPT, UPT, UR13, -0x1, URZ ;  /* 0xffffffff0d047890 */ /* 0x000fe4000fffe0ff */
[----:B------:R-:W-:Y:S02]  /*14e0*/  UISETP.LT.U32.AND UP0, UPT, UR15, 0x6, UPT ;  /* 0x000000060f00788c */ /* 0x000fe4000bf01070 */
[----:B------:R-:W-:Y:S02]  /*14f0*/  UISETP.GE.U32.AND UP1, UPT, UR4, -0xff, UPT ;  /* 0xffffff010400788c */ /* 0x000fe4000bf26070 */
[----:B------:R-:W-:Y:S02]  /*1500*/  USEL UR14, UR15, 0x6, UP0 ;  /* 0x000000060f0e7887 */ /* 0x000fe40008000000 */
[----:B------:R-:W-:-:S02]  /*1510*/  UIADD3 UR13, UPT, UPT, UR13, 0xfe, URZ ;  /* 0x000000fe0d0d7890 */ /* 0x000fc4000fffe0ff */
[----:B------:R-:W-:Y:S02]  /*1520*/  UIADD3 UR5, UPT, UPT, UR14, -0x1, URZ ;  /* 0xffffffff0e057890 */ /* 0x000fe4000fffe0ff */
[----:B------:R-:W-:-:S03]  /*1530*/  UIADD3 UR7, UPT, UPT, UR15, -UR14, URZ ;  /* 0x8000000e0f077290 */ /* 0x000fc6000fffe0ff */
[----:B------:R-:W-:-:S04]  /*1540*/  @UP1 UIADD3 UR5, UPT, UPT, UR14, URZ, URZ ;  /* 0x000000ff0e051290 */ /* 0x000fc8000fffe0ff */
[----:B--2---:R-:W-:-:S12]  /*1550*/  UIADD3 UR5, UPT, UPT, UR5, 0x1, URZ ;  /* 0x0000000105057890 */ /* 0x004fd8000fffe0ff */
.L_x_35:
[----:B------:R-:W-:Y:S01]  /*1560*/  UISETP.NE.AND UP0, UPT, UR37, URZ, UPT ;  /* 0x000000ff2500728c */ /* 0x000fe2000bf05270 */
[----:B------:R-:W1:Y:S08]  /*1570*/  S2UR UR37, SR_CgaCtaId ;  /* 0x00000000002579c3 */ /* 0x000e700000008800 */
[----:B------:R-:W-:Y:S05]  /*1580*/  BRA.U UP0, `(.L_x_18) ;  /* 0x0000000100347547 */ /* 0x000fea000b800000 */
[----:B------:R-:W2:Y:S01]  /*1590*/  S2R R2, SR_CgaCtaId ;  /* 0x0000000000027919 */ /* 0x000ea20000008800 */
[----:B------:R-:W-:-:S04]  /*15a0*/  MOV R3, 0x400 ;  /* 0x0000040000037802 */ /* 0x000fc80000000f00 */
[----:B--2---:R-:W-:Y:S02]  /*15b0*/  LEA R2, R2, R3, 0x18 ;  /* 0x0000000302027211 */ /* 0x004fe400078ec0ff */
[----:B------:R-:W-:-:S03]  /*15c0*/  SHF.L.U32 R3, R11, 0x1f, RZ ;  /* 0x0000001f0b037819 */ /* 0x000fc600000006ff */
[----:B------:R-:W-:-:S04]  /*15d0*/  IMAD R2, R12, 0x8, R2 ;  /* 0x000000080c027824 */ /* 0x000fc800078e0202 */
[----:B------:R-:W2:Y:S02]  /*15e0*/  SYNCS.PHASECHK.TRANS64.TRYWAIT P0, [R2+URZ+0x110], R3 ;  /* 0x00011003020075a7 */ /* 0x000ea400080011ff */
[----:B--2---:R-:W-:Y:S05]  /*15f0*/  @!P0 BRA `(.L_x_19) ;  /* 0x0000005800cc8947 */ /* 0x004fea0003800000 */
.L_x_117:
[----:B------:R-:W-:Y:S01]  /*1600*/  VIADD R12, R12, 0x1 ;  /* 0x000000010c0c7836 */ /* 0x000fe20000000000 */
[----:B------:R2:W-:Y:S04]  /*1610*/  SYNCS.ARRIVE.TRANS64.A1T0 RZ, [R2+URZ+0x100], RZ ;  /* 0x000100ff02ff79a7 */ /* 0x0005e800081000ff */
[----:B------:R-:W-:-:S04]  /*1620*/  ISETP.NE.AND P0, PT, R12, 0x2, PT ;  /* 0x000000020c00780c */ /* 0x000fc80003f05270 */
[----:B------:R-:W-:Y:S02]  /*1630*/  SEL R12, R12, RZ, P0 ;  /* 0x000000ff0c0c7207 */ /* 0x000fe40000000000 */
[----:B--2---:R-:W-:-:S04]  /*1640*/  SEL R2, RZ, 0x1, P0 ;  /* 0x00000001ff027807 */ /* 0x004fc80000000000 */
[----:B------:R-:W-:-:S07]  /*1650*/  LOP3.LUT R11, R11, R2, RZ, 0x3c, !PT ;  /* 0x000000020b0b7212 */ /* 0x000fce00078e3cff */
.L_x_18:
[----:B------:R-:W-:Y:S01]  /*1660*/  UMOV UR4, 0x400 ;  /* 0x0000040000047882 */ /* 0x000fe20000000000 */
[----:B------:R-:W-:Y:S01]  /*1670*/  SHF.L.U32 R2, R15, 0x1f, RZ ;  /* 0x0000001f0f027819 */ /* 0x000fe200000006ff */
[----:B-1----:R-:W-:Y:S01]  /*1680*/  ULEA UR4, UR37, UR4, 0x18 ;  /* 0x0000000425047291 */ /* 0x002fe2000f8ec0ff */
[----:B------:R-:W-:Y:S01]  /*1690*/  R2UR UR35, R21 ;  /* 0x00000000152372ca */ /* 0x000fe200000e0000 */
[----:B------:R-:W-:Y:S01]  /*16a0*/  UISETP.GE.U32.AND UP0, UPT, UR13, 0xff, UPT ;  /* 0x000000ff0d00788c */ /* 0x000fe2000bf06070 */
[----:B------:R-:W-:Y:S01]  /*16b0*/  R2UR UR10, R20 ;  /* 0x00000000140a72ca */ /* 0x000fe200000e0000 */
[----:B------:R-:W-:Y:S01]  /*16c0*/  ULEA UR8, UR6, UR4, 0x3 ;  /* 0x0000000406087291 */ /* 0x000fe2000f8e18ff */
[----:B------:R-:W-:-:S08]  /*16d0*/  UMOV UR29, URZ ;  /* 0x000000ff001d7c82 */ /* 0x000fd00008000000 */
[----:B------:R1:W2:Y:S01]  /*16e0*/  SYNCS.PHASECHK.TRANS64.TRYWAIT P0, [UR8+0x30], R2 ;  /* 0x00003002ff0075a7 */ /* 0x0002a20008001108 */
[----:B------:R-:W-:Y:S02]  /*16f0*/  USHF.L.U32 UR35, UR35, 0x6, URZ ;  /* 0x0000000623237899 */ /* 0x000fe400080006ff */
[----:B------:R-:W-:Y:S01]  /*1700*/  USHF.L.U32 UR10, UR10, 0x6, URZ ;  /* 0x000000060a0a7899 */ /* 0x000fe200080006ff */
[----:B------:R-:W-:Y:S11]  /*1710*/  BRA.U !UP0, `(.L_x_20) ;  /* 0x0000000108bc7547 */ /* 0x000ff6000b800000 */
[----:B------:R-:W-:Y:S01]  /*1720*/  UMOV UR21, URZ ;  /* 0x000000ff00157c82 */ /* 0x000fe20008000000 */
[----:B------:R-:W-:-:S05]  /*1730*/  UMOV UR28, UR6 ;  /* 0x00000006001c7c82 */ /* 0x000fca0008000000 */
.L_x_25:
[----:B-1----:R-:W-:Y:S01]  /*1740*/  ULEA UR33, UR28, UR4, 0x3 ;  /* 0x000000041c217291 */ /* 0x002fe2000f8e18ff */
[----:B--2---:R-:W-:Y:S01]  /*1750*/  @!P5 MOV R3, 0x8000 ;  /* 0x000080000003d802 */ /* 0x004fe20000000f00 */
[----:B--2---:R-:W-:Y:S10]  /*1760*/  @P0 BRA `(.L_x_21) ;  /* 0x00000000000c0947 */ /* 0x004ff40003800000 */
[----:B------:R-:W-:-:S04]  /*1770*/  SHF.L.U32 R4, R15, 0x1f, RZ ;  /* 0x0000001f0f047819 */ /* 0x000fc800000006ff */
[----:B------:R-:W2:Y:S02]  /*1780*/  SYNCS.PHASECHK.TRANS64.TRYWAIT P0, [UR33+0x30], R4 ;  /* 0x00003004ff0075a7 */ /* 0x000ea40008001121 */
[----:B--2---:R-:W-:Y:S05]  /*1790*/  @!P0 BRA `(.L_x_22) ;  /* 0x0000005800788947 */ /* 0x004fea0003800000 */
.L_x_21:
[----:B------:R2:W-:Y:S01]  /*17a0*/  @!P5 SYNCS.ARRIVE.TRANS64 RZ, [UR33], R3 ;  /* 0x00000003ffffd9a7 */ /* 0x0005e20008000021 */
[----:B------:R-:W-:Y:S04]  /*17b0*/  BSSY.RECONVERGENT B0, `(.L_x_23) ;  /* 0x0000003000007945 */ /* 0x000fe80003800200 */
[----:B------:R-:W-:Y:S05]  /*17c0*/  @P4 BRA `(.L_x_24) ;  /* 0x0000000000044947 */ /* 0x000fea0003800000 */
[----:B------:R-:W-:Y:S05]  /*17d0*/  BPT.TRAP 0x1 ;  /* 0x000000040000795c */ /* 0x000fea0000300000 */
.L_x_24:
[----:B------:R-:W-:Y:S05]  /*17e0*/  BSYNC.RECONVERGENT B0 ;  /* 0x0000000000007941 */ /* 0x000fea0003800200 */
.L_x_23:
[----:B------:R-:W-:Y:S02]  /*17f0*/  UIADD3 UR6, UPT, UPT, UR28, 0x1, URZ ;  /* 0x000000011c067890 */ /* 0x000fe4000fffe0ff */
[----:B------:R-:W-:Y:S02]  /*1800*/  UIADD3 UR30, UP1, UPT, UR22, 0x80, URZ ;  /* 0x00000080161e7890 */ /* 0x000fe4000ff3e0ff */
[----:B------:R-:W-:Y:S02]  /*1810*/  UISETP.NE.AND UP0, UPT, UR6, 0x6, UPT ;  /* 0x000000060600788c */ /* 0x000fe4000bf05270 */
[----:B------:R-:W-:Y:S02]  /*1820*/  USHF.L.U32 UR34, UR21, 0x7, URZ ;  /* 0x0000000715227899 */ /* 0x000fe400080006ff */
[----:B------:R-:W-:Y:S02]  /*1830*/  USEL UR9, URZ, 0x1, UP0 ;  /* 0x00000001ff097887 */ /* 0x000fe40008000000 */
[----:B------:R-:W-:-:S02]  /*1840*/  USEL UR6, UR6, URZ, UP0 ;  /* 0x000000ff06067287 */ /* 0x000fc40008000000 */
[----:B------:R-:W-:Y:S02]  /*1850*/  UIADD3 UR26, UP0, UPT, UR22, 0x180, URZ ;  /* 0x00000180161a7890 */ /* 0x000fe4000ff1e0ff */
[----:B------:R-:W-:Y:S01]  /*1860*/  ULEA UR8, UR6, UR4, 0x3 ;  /* 0x0000000406087291 */ /* 0x000fe2000f8e18ff */
[----:B------:R-:W-:Y:S01]  /*1870*/  LOP3.LUT R15, R15, UR9, RZ, 0x3c, !PT ;  /* 0x000000090f0f7c12 */ /* 0x000fe2000f8e3cff */
[----:B------:R-:W-:Y:S02]  /*1880*/  UIADD3.X UR31, UPT, UPT, URZ, UR23, URZ, UP1, !UPT ;  /* 0x00000017ff1f7290 */ /* 0x000fe40008ffe4ff */
[----:B------:R-:W-:Y:S01]  /*1890*/  UIADD3 UR18, UPT, UPT, UR34, 0x40, URZ ;  /* 0x0000004022127890 */ /* 0x000fe2000fffe0ff */
[----:B-1----:R-:W-:Y:S01]  /*18a0*/  SHF.L.U32 R2, R15, 0x1f, RZ ;  /* 0x0000001f0f027819 */ /* 0x002fe200000006ff */
[----:B------:R-:W-:Y:S01]  /*18b0*/  UIADD3.X UR27, UPT, UPT, URZ, UR23, URZ, UP0, !UPT ;  /* 0x00000017ff1b7290 */ /* 0x000fe200087fe4ff */
[----:B------:R-:W-:Y:S02]  /*18c0*/  UMOV UR24, 0x0 ;  /* 0x0000000000187882 */ /* 0x000fe40000000000 */
[----:B------:R1:W1:Y:S01]  /*18d0*/  SYNCS.PHASECHK.TRANS64.TRYWAIT P0, [UR8+0x30], R2 ;  /* 0x00003002ff0075a7 */ /* 0x0002620008001108 */
[----:B------:R-:W-:Y:S01]  /*18e0*/  ULEA UR8, UR28, UR4, 0xe ;  /* 0x000000041c087291 */ /* 0x000fe2000f8e70ff */
[----:B------:R-:W-:Y:S01]  /*18f0*/  UMOV UR25, 0x10000000 ;  /* 0x1000000000197882 */ /* 0x000fe20000000000 */
[----:B------:R-:W-:-:S02]  /*1900*/  UMOV UR17, UR33 ;  /* 0x0000002100117c82 */ /* 0x000fc40008000000 */
[----:B------:R-:W-:Y:S02]  /*1910*/  UIADD3 UR32, UPT, UPT, UR8, 0x3400, URZ ;  /* 0x0000340008207890 */ /* 0x000fe4000fffe0ff */
[----:B------:R-:W-:Y:S02]  /*1920*/  UIADD3 UR16, UPT, UPT, UR8, 0x5400, URZ ;  /* 0x0000540008107890 */ /* 0x000fe4000fffe0ff */
[----:B------:R-:W-:Y:S01]  /*1930*/  UIADD3 UR8, UPT, UPT, UR8, 0x1b400, URZ ;  /* 0x0001b40008087890 */ /* 0x000fe2000fffe0ff */
[----:B------:R-:W-:Y:S01]  /*1940*/  UMOV UR19, UR35 ;  /* 0x0000002300137c82 */ /* 0x000fe20008000000 */
[----:B------:R-:W-:Y:S01]  /*1950*/  UMOV UR20, UR36 ;  /* 0x0000002400147c82 */ /* 0x000fe20008000000 */
[----:B------:R-:W-:Y:S02]  /*1960*/  UMOV UR12, UR36 ;  /* 0x00000024000c7c82 */ /* 0x000fe40008000000 */
[----:B------:R1:W-:Y:S01]  /*1970*/  UTMALDG.3D [UR32], [UR30], desc[UR24] ;  /* 0x000018201e0075b4 */ /* 0x0003e20008011000 */
[----:B------:R-:W-:Y:S01]  /*1980*/  UMOV UR9, UR33 ;  /* 0x0000002100097c82 */ /* 0x000fe20008000000 */
[----:B------:R-:W-:Y:S01]  /*1990*/  UMOV UR11, UR34 ;  /* 0x00000022000b7c82 */ /* 0x000fe20008000000 */
[----:B------:R-:W-:Y:S01]  /*19a0*/  UIADD3 UR21, UPT, UPT, UR21, 0x1, URZ ;  /* 0x0000000115157890 */ /* 0x000fe2000fffe0ff */
[----:B------:R-:W-:Y:S01]  /*19b0*/  UMOV UR29, UR5 ;  /* 0x00000005001d7c82 */ /* 0x000fe20008000000 */
[----:B------:R-:W-:-:S02]  /*19c0*/  UMOV UR28, UR6 ;  /* 0x00000006001c7c82 */ /* 0x000fc40008000000 */
[----:B------:R-:W-:Y:S01]  /*19d0*/  UISETP.NE.AND UP0, UPT, UR21, UR5, UPT ;  /* 0x000000051500728c */ /* 0x000fe2000bf05270 */
[----:B------:R1:W-:Y:S01]  /*19e0*/  UTMALDG.3D [UR16], [UR30], desc[UR24] ;  /* 0x000018101e0075b4 */ /* 0x0003e20008011000 */
[----:B------:R1:W-:Y:S07]  /*19f0*/  UTMALDG.3D [UR8], [UR26], desc[UR24] ;  /* 0x000018081a0075b4 */ /* 0x0003ee0008011000 */
[----:B------:R-:W-:Y:S05]  /*1a00*/  BRA.U UP0, `(.L_x_25) ;  /* 0xfffffffd004c7547 */ /* 0x000fea000b83ffff */
.L_x_20:
[----:B-1----:R-:W-:Y:S01]  /*1a10*/  ULEA UR8, UR6, UR4, 0x3 ;  /* 0x0000000406087291 */ /* 0x002fe2000f8e18ff */
[----:B------:R-:W-:Y:S01]  /*1a20*/  SHF.L.U32 R2, R15, 0x1f, RZ ;  /* 0x0000001f0f027819 */ /* 0x000fe200000006ff */
[----:B------:R-:W-:Y:S01]  /*1a30*/  @!P1 SYNCS.ARRIVE.TRANS64.A1T0 RZ, [UR4+0x98], RZ ;  /* 0x000098ffffff99a7 */ /* 0x000fe20008100004 */
[----:B------:R-:W-:-:S06]  /*1a40*/  UISETP.GT.AND UP0, UPT, UR15, UR14, UPT ;  /* 0x0000000e0f00728c */ /* 0x000fcc000bf04270 */
[----:B--2---:R1:W2:Y:S03]  /*1a50*/  SYNCS.PHASECHK.TRANS64.TRYWAIT P0, [UR8+0x30], R2 ;  /* 0x00003002ff0075a7 */ /* 0x0042a60008001108 */
[----:B------:R-:W-:Y:S05]  /*1a60*/  BRA.U !UP0, `(.L_x_26) ;  /* 0x0000000108c07547 */ /* 0x000fea000b800000 */
[----:B------:R-:W-:Y:S01]  /*1a70*/  UIADD3 UR21, UPT, UPT, UR7, UR29, URZ ;  /* 0x0000001d07157290 */ /* 0x000fe2000fffe0ff */
[----:B------:R-:W-:-:S11]  /*1a80*/  UMOV UR34, UR6 ;  /* 0x0000000600227c82 */ /* 0x000fd60008000000 */
.L_x_31:
[----:B-1----:R-:W-:Y:S01]  /*1a90*/  ULEA UR25, UR34, UR4, 0x3 ;  /* 0x0000000422197291 */ /* 0x002fe2000f8e18ff */
[----:B--2---:R-:W-:Y:S01]  /*1aa0*/  @!P5 MOV R3, 0x8000 ;  /* 0x000080000003d802 */ /* 0x004fe20000000f00 */
[----:B--2---:R-:W-:Y:S10]  /*1ab0*/  @P0 BRA `(.L_x_27) ;  /* 0x00000000000c0947 */ /* 0x004ff40003800000 */
[----:B------:R-:W-:-:S04]  /*1ac0*/  SHF.L.U32 R4, R15, 0x1f, RZ ;  /* 0x0000001f0f047819 */ /* 0x000fc800000006ff */
[----:B------:R-:W2:Y:S02]  /*1ad0*/  SYNCS.PHASECHK.TRANS64.TRYWAIT P0, [UR25+0x30], R4 ;  /* 0x00003004ff0075a7 */ /* 0x000ea40008001119 */
[----:B--2---:R-:W-:Y:S05]  /*1ae0*/  @!P0 BRA `(.L_x_28) ;  /* 0x0000005400bc8947 */ /* 0x004fea0003800000 */
.L_x_27:
[----:B------:R2:W-:Y:S01]  /*1af0*/  @!P5 SYNCS.ARRIVE.TRANS64 RZ, [UR25], R3 ;  /* 0x00000003ffffd9a7 */ /* 0x0005e20008000019 */
[----:B------:R-:W-:Y:S04]  /*1b00*/  BSSY.RECONVERGENT B0, `(.L_x_29) ;  /* 0x0000003000007945 */ /* 0x000fe80003800200 */
[----:B------:R-:W-:Y:S05]  /*1b10*/  @P4 BRA `(.L_x_30) ;  /* 0x0000000000044947 */ /* 0x000fea0003800000 */
[----:B------:R-:W-:Y:S05]  /*1b20*/  BPT.TRAP 0x1 ;  /* 0x000000040000795c */ /* 0x000fea0000300000 */
.L_x_30:
[----:B------:R-:W-:Y:S05]  /*1b30*/  BSYNC.RECONVERGENT B0 ;  /* 0x0000000000007941 */ /* 0x000fea0003800200 */
.L_x_29:
        /* <DEDUP_REMOVED lines=23> */
[----:B------:R-:W-:Y:S01]  /*1cb0*/  UMOV UR19, UR35 ;  /* 0x0000002300137c82 */ /* 0x000fe20008000000 */
[----:B------:R-:W-:Y:S01]  /*1cc0*/  UMOV UR20, UR36 ;  /* 0x0000002400147c82 */ /* 0x000fe20008000000 */
[----:B------:R1:W-:Y:S01]  /*1cd0*/  UTMALDG.3D [UR24], [UR38], desc[UR30] ;  /* 0x00001e18260075b4 */ /* 0x0003e20008011000 */
[----:B------:R-:W-:Y:S01]  /*1ce0*/  UMOV UR12, UR36 ;  /* 0x00000024000c7c82 */ /* 0x000fe20008000000 */
[----:B------:R-:W-:Y:S01]  /*1cf0*/  UMOV UR9, UR25 ;  /* 0x0000001900097c82 */ /* 0x000fe20008000000 */
[----:B------:R-:W-:Y:S01]  /*1d00*/  UMOV UR11, UR26 ;  /* 0x0000001a000b7c82 */ /* 0x000fe20008000000 */
[----:B------:R-:W-:Y:S01]  /*1d10*/  UIADD3 UR29, UPT, UPT, UR29, 0x1, URZ ;  /* 0x000000011d1d7890 */ /* 0x000fe2000fffe0ff */
[----:B------:R-:W-:Y:S01]  /*1d20*/  UMOV UR34, UR6 ;  /* 0x0000000600227c82 */ /* 0x000fe20008000000 */
[----:B------:R1:W-:Y:S02]  /*1d30*/  UTMALDG.3D [UR16], [UR38], desc[UR30] ;  /* 0x00001e10260075b4 */ /* 0x0003e40008011000 */
[----:B------:R-:W-:Y:S01]  /*1d40*/  UISETP.NE.AND UP0, UPT, UR29, UR21, UPT ;  /* 0x000000151d00728c */ /* 0x000fe2000bf05270 */
[----:B------:R1:W-:Y:S08]  /*1d50*/  UTMALDG.3D [UR8], [UR32], desc[UR30] ;  /* 0x00001e08200075b4 */ /* 0x0003f00008011000 */
[----:B------:R-:W-:Y:S05]  /*1d60*/  BRA.U UP0, `(.L_x_31) ;  /* 0xfffffffd00487547 */ /* 0x000fea000b83ffff */
.L_x_26:
[C---:B-1----:R-:W-:Y:S01]  /*1d70*/  LEA R2, R14.reuse, UR4, 0x3 ;  /* 0x000000040e027c11 */ /* 0x042fe2000f8e18ff */
[----:B------:R-:W-:Y:S01]  /*1d80*/  NOP ;  /* 0x0000000000007918 */ /* 0x000fe20000000000 */
[----:B--2---:R-:W-:Y:S02]  /*1d90*/  SHF.L.U32 R3, R13, 0x1f, RZ ;  /* 0x0000001f0d037819 */ /* 0x004fe400000006ff */
[----:B------:R-:W-:Y:S02]  /*1da0*/  LEA R4, R14, UR4, 0x4 ;  /* 0x000000040e047c11 */ /* 0x000fe4000f8e20ff */
[----:B------:R-:W1:Y:S02]  /*1db0*/  SYNCS.PHASECHK.TRANS64.TRYWAIT P0, [R2+URZ+0xa0], R3 ;  /* 0x0000a003020075a7 */ /* 0x000e6400080011ff */
[----:B-1----:R-:W-:Y:S05]  /*1dc0*/  @!P0 BRA `(.L_x_32) ;  /* 0x00000054001c8947 */ /* 0x002fea0003800000 */
.L_x_120:
[----:B------:R-:W2:Y:S01]  /*1dd0*/  LDS.128 R4, [R4+0x130] ;  /* 0x0001300004047984 */ /* 0x000ea20000000c00 */
[----:B---3--:R-:W-:Y:S01]  /*1de0*/  ISETP.GE.AND P0, PT, R26, 0x1, PT ;  /* 0x000000011a00780c */ /* 0x008fe20003f06270 */
[----:B-1----:R-:W-:Y:S01]  /*1df0*/  VIADD R2, R2, 0xb0 ;  /* 0x000000b002027836 */ /* 0x002fe20000000000 */
[----:B------:R-:W-:Y:S01]  /*1e00*/  @!PT LDS RZ, [RZ] ;  /* 0x00000000fffff984 */ /* 0x000fe20000000800 */
[----:B------:R-:W-:Y:S01]  /*1e10*/  @!PT LDS RZ, [RZ] ;  /* 0x00000000fffff984 */ /* 0x000fe20000000800 */
[----:B------:R-:W-:Y:S01]  /*1e20*/  @!PT LDS RZ, [RZ] ;  /* 0x00000000fffff984 */ /* 0x000fe20000000800 */
[----:B------:R-:W-:Y:S01]  /*1e30*/  @!PT LDS RZ, [RZ] ;  /* 0x00000000fffff984 */ /* 0x000fe20000000800 */
[----:B------:R1:W-:Y:S06]  /*1e40*/  MEMBAR.ALL.CTA ;  /* 0x0000000000007992 */ /* 0x0003ec0000008000 */
[----:B-1----:R-:W1:Y:S01]  /*1e50*/  FENCE.VIEW.ASYNC.S ;  /* 0x00000000000073c6 */ /* 0x002e620000000000 */
[----:B------:R-:W-:-:S04]  /*1e60*/  PRMT R2, RZ, 0x654, R2 ;  /* 0x00000654ff027816 */ /* 0x000fc80000000002 */
[----:B-1----:R1:W-:Y:S01]  /*1e70*/  SYNCS.ARRIVE.TRANS64.RED.A1T0 RZ, [R2+URZ], RZ ;  /* 0x000000ff02ff79a7 */ /* 0x0023e200081004ff */
[----:B--2---:R-:W-:-:S13]  /*1e80*/  LOP3.LUT P2, RZ, R6, 0x1, RZ, 0xc0, !PT ;  /* 0x0000000106ff7812 */ /* 0x004fda000784c0ff */
[----:B------:R-:W-:Y:S01]  /*1e90*/  @P2 SHF.R.U32.HI R3, RZ, 0x10, R5 ;  /* 0x00000010ff032819 */ /* 0x000fe20000011605 */
[----:B------:R-:W-:Y:S01]  /*1ea0*/  VOTEU.ANY UP0, P2 ;  /* 0x0000000000ff7886 */ /* 0x000fe20001000100 */
[----:B------:R-:W-:Y:S02]  /*1eb0*/  @P2 MOV R10, R4 ;  /* 0x00000004000a2202 */ /* 0x000fe40000000f00 */
[----:B------:R-:W-:Y:S02]  /*1ec0*/  @P2 R2UR.BROADCAST UR8, R3 ;  /* 0x00000000030822ca */ /* 0x000fe400008e0000 */
[----:B------:R-:W-:-:S11]  /*1ed0*/  @P2 LOP3.LUT R9, R5, 0xffff, RZ, 0xc0, !PT ;  /* 0x0000ffff05092812 */ /* 0x000fd600078ec0ff */
[----:B------:R-:W-:Y:S01]  /*1ee0*/  @UP0 UMOV UR36, UR8 ;  /* 0x0000000800240c82 */ /* 0x000fe20008000000 */
[----:B-1----:R-:W-:Y:S05]  /*1ef0*/  @!P0 BRA `(.L_x_33) ;  /* 0x0000000000b88947 */ /* 0x002fea0003800000 */
[----:B------:R-:W4:Y:S01]  /*1f00*/  LDC.64 R4, c[0x0][0xb18] ;  /* 0x0002c600ff047b82 */ /* 0x000f220000000a00 */
[----:B------:R-:W-:-:S07]  /*1f10*/  ISETP.NE.AND P3, PT, R26, 0x1, PT ;  /* 0x000000011a00780c */ /* 0x000fce0003f65270 */
[----:B------:R-:W1:Y:S08]  /*1f20*/  LDC.64 R6, c[0x0][0xb10] ;  /* 0x0002c400ff067b82 */ /* 0x000e700000000a00 */
[----:B------:R-:W2:Y:S08]  /*1f30*/  LDC R16, c[0x0][0xb20] ;  /* 0x0002c800ff107b82 */ /* 0x000eb00000000800 */
[----:B------:R-:W3:Y:S01]  /*1f40*/  LDC R17, c[0x0][0xb0c] ;  /* 0x0002c300ff117b82 */ /* 0x000ee20000000800 */
[----:B----4-:R-:W-:Y:S01]  /*1f50*/  IMAD.HI.U32 R19, R0, R5, RZ ;  /* 0x0000000500137227 */ /* 0x010fe200078e00ff */
[----:B------:R-:W-:-:S03]  /*1f60*/  ISETP.NE.AND P0, PT, R4, 0x1, PT ;  /* 0x000000010400780c */ /* 0x000fc60003f05270 */
[----:B------:R-:W-:-:S03]  /*1f70*/  IMAD.HI.U32 R5, R9, R5, RZ ;  /* 0x0000000509057227 */ /* 0x000fc600078e00ff */
[----:B------:R-:W4:Y:S01]  /*1f80*/  LDC.64 R2, c[0x0][0xb28] ;  /* 0x0002ca00ff027b82 */ /* 0x000f220000000a00 */
[----:B-1----:R-:W-:-:S04]  /*1f90*/  IMAD.HI.U32 R20, R8, R6, RZ ;  /* 0x0000000608147227 */ /* 0x002fc800078e00ff */
[----:B------:R-:W-:Y:S01]  /*1fa0*/  IMAD.HI.U32 R21, R10, R6, RZ ;  /* 0x000000060a157227 */ /* 0x000fe200078e00ff */
[----:B------:R-:W-:Y:S02]  /*1fb0*/  SHF.R.U32.HI R20, RZ, R7, R20 ;  /* 0x00000007ff147219 */ /* 0x000fe40000011614 */
[-C--:B--2---:R-:W-:Y:S02]  /*1fc0*/  SHF.R.U32.HI R19, RZ, R16.reuse, R19 ;  /* 0x00000010ff137219 */ /* 0x084fe40000011613 */
[----:B------:R-:W-:Y:S02]  /*1fd0*/  SHF.R.U32.HI R5, RZ, R16, R5 ;  /* 0x00000010ff057219 */ /* 0x000fe40000011605 */
[----:B------:R-:W-:Y:S02]  /*1fe0*/  SEL R19, R0, R19, !P0 ;  /* 0x0000001300137207 */ /* 0x000fe40004000000 */
[----:B------:R-:W-:Y:S02]  /*1ff0*/  SHF.R.U32.HI R21, RZ, R7, R21 ;  /* 0x00000007ff157219 */ /* 0x000fe40000011615 */
[----:B---3--:R-:W-:-:S02]  /*2000*/  ISETP.NE.AND P1, PT, R17, 0x1, PT ;  /* 0x000000011100780c */ /* 0x008fc40003f25270 */
[----:B------:R-:W-:Y:S02]  /*2010*/  SEL R5, R9, R5, !P0 ;  /* 0x0000000509057207 */ /* 0x000fe40004000000 */
[----:B------:R-:W-:Y:S02]  /*2020*/  SEL R20, R8, R20, !P1 ;  /* 0x0000001408147207 */ /* 0x000fe40004800000 */
[----:B------:R-:W-:Y:S01]  /*2030*/  SEL R21, R10, R21, !P1 ;  /* 0x000000150a157207 */ /* 0x000fe20004800000 */
[----:B----4-:R-:W-:-:S04]  /*2040*/  IMAD.HI.U32 R18, R19, R2, RZ ;  /* 0x0000000213127227 */ /* 0x010fc800078e00ff */
        /* <DEDUP_REMOVED lines=10> */
[----:B------:R-:W-:-:S04]  /*20f0*/  @!P0 IMAD.HI.U32 R7, R21, R2, RZ ;  /* 0x0000000215078227 */ /* 0x000fc800078e00ff */
[----:B------:R-:W-:Y:S01]  /*2100*/  IMAD.MOV R2, RZ, RZ, -R6 ;  /* 0x000000ffff027224 */ /* 0x000fe200078e0a06 */
[----:B------:R-:W-:Y:S02]  /*2110*/  @!P0 SHF.R.U32.HI R3, RZ, R3, R7 ;  /* 0x00000003ff038219 */ /* 0x000fe40000011607 */
[----:B------:R-:W-:Y:S01]  /*2120*/  IADD3 R7, PT, PT, -R5, RZ, RZ ;  /* 0x000000ff05077210 */ /* 0x000fe20007ffe1ff */
[----:B------:R-:W-:Y:S01]  /*2130*/  IMAD R2, R26, R2, R5 ;  /* 0x000000021a027224 */ /* 0x000fe200078e0205 */
        /* <DEDUP_REMOVED lines=10> */
.L_x_33:
[----:B------:R-:W1:Y:S02]  /*21e0*/  LDCU UR8, c[0x0][0xb30] ;  /* 0x00016600ff0877ac */ /* 0x000e640008000800 */
[----:B-1----:R-:W-:-:S09]  /*21f0*/  UISETP.NE.AND UP0, UPT, UR8, 0x1, UPT ;  /* 0x000000010800788c */ /* 0x002fd2000bf05270 */
[----:B------:R-:W-:Y:S05]  /*2200*/  BRA.U UP0, `(.L_x_34) ;  /* 0x0000000100407547 */ /* 0x000fea000b800000 */
[----:B------:R-:W1:Y:S08]  /*2210*/  LDC.64 R4, c[0x0][0xb10] ;  /* 0x0002c400ff047b82 */ /* 0x000e700000000a00 */
[----:B------:R-:W2:Y:S08]  /*2220*/  LDC.64 R2, c[0x0][0xb18] ;  /* 0x0002c600ff027b82 */ /* 0x000eb00000000a00 */
[----:B------:R-:W3:Y:S08]  /*2230*/  LDC R6, c[0x0][0xb20] ;  /* 0x0002c800ff067b82 */ /* 0x000ef00000000800 */
[----:B------:R-:W4:Y:S01]  /*2240*/  LDC R7, c[0x0][0xb0c] ;  /* 0x0002c300ff077b82 */ /* 0x000f220000000800 */
[----:B-1----:R-:W-:-:S05]  /*2250*/  IMAD.HI.U32 R4, R10, R4, RZ ;  /* 0x000000040a047227 */ /* 0x002fca00078e00ff */
[----:B------:R-:W-:Y:S01]  /*2260*/  SHF.R.U32.HI R4, RZ, R5, R4 ;  /* 0x00000005ff047219 */ /* 0x000fe20000011604 */
[----:B--2---:R-:W-:Y:S01]  /*2270*/  IMAD.HI.U32 R3, R9, R3, RZ ;  /* 0x0000000309037227 */ /* 0x004fe200078e00ff */
[----:B------:R-:W-:-:S04]  /*2280*/  ISETP.NE.AND P0, PT, R2, 0x1, PT ;  /* 0x000000010200780c */ /* 0x000fc80003f05270 */
[----:B---3--:R-:W-:-:S04]  /*2290*/  SHF.R.U32.HI R3, RZ, R6, R3 ;  /* 0x00000006ff037219 */ /* 0x008fc80000011603 */
[----:B------:R-:W-:Y:S02]  /*22a0*/  SEL R3, R9, R3, !P0 ;  /* 0x0000000309037207 */ /* 0x000fe40004000000 */
[----:B----4-:R-:W-:-:S04]  /*22b0*/  ISETP.NE.AND P1, PT, R7, 0x1, PT ;  /* 0x000000010700780c */ /* 0x010fc80003f25270 */
[----:B------:R-:W-:-:S05]  /*22c0*/  SEL R4, R10, R4, !P1 ;  /* 0x000000040a047207 */ /* 0x000fca0004800000 */
[----:B------:R-:W-:Y:S02]  /*22d0*/  IMAD.IADD R5, R3, 0x1, -R4 ;  /* 0x0000000103057824 */ /* 0x000fe400078e0a04 */
[----:B------:R-:W-:Y:S02]  /*22e0*/  IMAD.IADD R3, R4, 0x1, -R3 ;  /* 0x0000000104037824 */ /* 0x000fe400078e0a03 */
[----:B------:R-:W-:Y:S02]  /*22f0*/  IMAD R10, R5, R7, R10 ;  /* 0x00000007050a7224 */ /* 0x000fe400078e020a */
[----:B------:R-:W-:-:S07]  /*2300*/  IMAD R9, R3, R2, R9 ;  /* 0x0000000203097224 */ /* 0x000fce00078e0209 */
.L_x_34:
[----:B------:R-:W-:Y:S01]  /*2310*/  VIADD R14, R14, 0x1 ;  /* 0x000000010e0e7836 */ /* 0x000fe20000000000 */
[----:B------:R-:W-:Y:S01]  /*2320*/  PLOP3.LUT P1, PT, PT, PT, PT, 0x80, 0x8 ;  /* 0x000000000008781c */ /* 0x000fe20003f2f070 */
[----:B------:R-:W-:Y:S02]  /*2330*/  IMAD.IADD R21, R10, 0x1, R59 ;  /* 0x000000010a157824 */ /* 0x000fe400078e023b */
[----:B------:R-:W-:Y:S01]  /*2340*/  IMAD.IADD R20, R9, 0x1, R58 ;  /* 0x0000000109147824 */ /* 0x000fe200078e023a */
[----:B------:R-:W-:-:S04]  /*2350*/  ISETP.NE.AND P0, PT, R14, 0x2, PT ;  /* 0x000000020e00780c */ /* 0x000fc80003f05270 */
[----:B------:R-:W-:Y:S02]  /*2360*/  SEL R2, RZ, 0x1, P0 ;  /* 0x00000001ff027807 */ /* 0x000fe40000000000 */
[----:B------:R-:W-:Y:S02]  /*2370*/  SEL R14, R14, RZ, P0 ;  /* 0x000000ff0e0e7207 */ /* 0x000fe40000000000 */
[----:B------:R-:W-:Y:S01]  /*2380*/  LOP3.LUT R13, R13, R2, RZ, 0x3c, !PT ;  /* 0x000000020d0d7212 */ /* 0x000fe200078e3cff */
[----:B------:R-:W-:Y:S06]  /*2390*/  @P2 BRA `(.L_x_35) ;  /* 0xfffffff000702947 */ /* 0x000fec000383ffff */
[----:B------:R-:W-:Y:S01]  /*23a0*/  UIADD3 UR4, UPT, UPT, UR4, 0x30, URZ ;  /* 0x0000003004047890 */ /* 0x000fe2000fffe0ff */
[----:B------:R-:W-:-:S03]  /*23b0*/  SHF.L.U32 R2, R15, 0x1f, RZ ;  /* 0x0000001f0f027819 */ /* 0x000fc600000006ff */
[----:B------:R-:W-:-:S09]  /*23c0*/  ULEA UR5, UR6, UR4, 0x3 ;  /* 0x0000000406057291 */ /* 0x000fd2000f8e18ff */
[----:B------:R-:W1:Y:S02]  /*23d0*/  SYNCS.PHASECHK.TRANS64.TRYWAIT P0, [UR5], R2 ;  /* 0x00000002ff0075a7 */ /* 0x000e640008001105 */
[----:B-1----:R-:W-:Y:S05]  /*23e0*/  @!P0 BRA `(.L_x_36) ;  /* 0x0000004c00a88947 */ /* 0x002fea0003800000 */
.L_x_122:
[----:B------:R-:W-:-:S04]  /*23f0*/  UIADD3 UR6, UPT, UPT, UR6, 0x1, URZ ;  /* 0x0000000106067890 */ /* 0x000fc8000fffe0ff */
[----:B------:R-:W-:-:S04]  /*2400*/  UISETP.NE.AND UP0, UPT, UR6, 0x6, UPT ;  /* 0x000000060600788c */ /* 0x000fc8000bf05270 */
[----:B------:R-:W-:Y:S02]  /*2410*/  USEL UR7, URZ, 0x1, UP0 ;  /* 0x00000001ff077887 */ /* 0x000fe40008000000 */
[----:B------:R-:W-:-:S04]  /*2420*/  USEL UR6, UR6, URZ, UP0 ;  /* 0x000000ff06067287 */ /* 0x000fc80008000000 */
[----:B------:R-:W-:Y:S01]  /*2430*/  ULEA UR5, UR6, UR4, 0x3 ;  /* 0x0000000406057291 */ /* 0x000fe2000f8e18ff */
[----:B-1----:R-:W-:-:S04]  /*2440*/  LOP3.LUT R2, R15, UR7, RZ, 0x3c, !PT ;  /* 0x000000070f027c12 */ /* 0x002fc8000f8e3cff */
[----:B------:R-:W-:-:S04]  /*2450*/  SHF.L.U32 R3, R2, 0x1f, RZ ;  /* 0x0000001f02037819 */ /* 0x000fc800000006ff */
[----:B------:R-:W1:Y:S02]  /*2460*/  SYNCS.PHASECHK.TRANS64.TRYWAIT P0, [UR5], R3 ;  /* 0x00000003ff0075a7 */ /* 0x000e640008001105 */
[----:B-1----:R-:W-:Y:S05]  /*2470*/  @!P0 BRA `(.L_x_37) ;  /* 0x0000004c009c8947 */ /* 0x002fea0003800000 */
.L_x_124:
[----:B------:R-:W-:-:S04]  /*2480*/  UIADD3 UR6, UPT, UPT, UR6, 0x1, URZ ;  /* 0x0000000106067890 */ /* 0x000fc8000fffe0ff */
[----:B------:R-:W-:-:S04]  /*2490*/  UISETP.NE.AND UP0, UPT, UR6, 0x6, UPT ;  /* 0x000000060600788c */ /* 0x000fc8000bf05270 */
[----:B------:R-:W-:Y:S02]  /*24a0*/  USEL UR7, URZ, 0x1, UP0 ;  /* 0x00000001ff077887 */ /* 0x000fe40008000000 */
[----:B------:R-:W-:-:S04]  /*24b0*/  USEL UR6, UR6, URZ, UP0 ;  /* 0x000000ff06067287 */ /* 0x000fc80008000000 */
[----:B------:R-:W-:Y:S01]  /*24c0*/  ULEA UR5, UR6, UR4, 0x3 ;  /* 0x0000000406057291 */ /* 0x000fe2000f8e18ff */
[----:B------:R-:W-:-:S04]  /*24d0*/  LOP3.LUT R2, R2, UR7, RZ, 0x3c, !PT ;  /* 0x0000000702027c12 */ /* 0x000fc8000f8e3cff */
[----:B-1----:R-:W-:-:S04]  /*24e0*/  SHF.L.U32 R3, R2, 0x1f, RZ ;  /* 0x0000001f02037819 */ /* 0x002fc800000006ff */
[----:B------:R-:W1:Y:S02]  /*24f0*/  SYNCS.PHASECHK.TRANS64.TRYWAIT P0, [UR5], R3 ;  /* 0x00000003ff0075a7 */ /* 0x000e640008001105 */
[----:B-1----:R-:W-:Y:S05]  /*2500*/  @!P0 BRA `(.L_x_38) ;  /* 0x0000004c00908947 */ /* 0x002fea0003800000 */
.L_x_126:
        /* <DEDUP_REMOVED lines=9> */
.L_x_128:
        /* <DEDUP_REMOVED lines=9> */
.L_x_130:
[----:B------:R-:W-:-:S04]  /*2630*/  UIADD3 UR6, UPT, UPT, UR6, 0x1, URZ ;  /* 0x0000000106067890 */ /* 0x000fc8000fffe0ff */
[----:B------:R-:W-:-:S04]  /*2640*/  UISETP.NE.AND UP0, UPT, UR6, 0x6, UPT ;  /* 0x000000060600788c */ /* 0x000fc8000bf05270 */
[----:B------:R-:W-:Y:S02]  /*2650*/  USEL UR5, URZ, 0x1, UP0 ;  /* 0x00000001ff057887 */ /* 0x000fe40008000000 */
[----:B------:R-:W-:-:S04]  /*2660*/  USEL UR6, UR6, URZ, UP0 ;  /* 0x000000ff06067287 */ /* 0x000fc80008000000 */
[----:B------:R-:W-:Y:S01]  /*2670*/  ULEA UR6, UR6, UR4, 0x3 ;  /* 0x0000000406067291 */ /* 0x000fe2000f8e18ff */
[----:B------:R-:W-:-:S04]  /*2680*/  LOP3.LUT R2, R2, UR5, RZ, 0x3c, !PT ;  /* 0x0000000502027c12 */ /* 0x000fc8000f8e3cff */
[----:B------:R-:W-:Y:S01]  /*2690*/  SHF.L.U32 R2, R2, 0x1f, RZ ;  /* 0x0000001f02027819 */ /* 0x000fe200000006ff */
[----:B-1--4-:R-:W-:-:S07]  /*26a0*/  IMAD.U32 R0, RZ, RZ, UR6 ;  /* 0x00000006ff007e24 */ /* 0x012fce000f8e00ff */
.L_x_41:
[----:B-1----:R1:W2:Y:S02]  /*26b0*/  SYNCS.PHASECHK.TRANS64.TRYWAIT P0, [R0+URZ], R2 ;  /* 0x00000002000075a7 */ /* 0x0022a400080011ff */
[----:B--2---:R-:W-:Y:S05]  /*26c0*/  @!P0 NANOSLEEP.SYNCS 0x989680 ;  /* 0x009896800000895d */ /* 0x004fea0003900000 */
[----:B------:R-:W2:Y:S02]  /*26d0*/  @!P0 SYNCS.PHASECHK.TRANS64 P0, [R0+URZ], R2 ;  /* 0x00000002000085a7 */ /* 0x000ea400080010ff */
[----:B--2---:R-:W-:Y:S05]  /*26e0*/  @P0 EXIT ;  /* 0x000000000000094d */ /* 0x004fea0003800000 */
[----:B------:R-:W-:Y:S05]  /*26f0*/  BRA `(.L_x_41) ;  /* 0xfffffffc00ec7947 */ /* 0x000fea000383ffff */
.L_x_17:
[----:B------:R-:W-:-:S04]  /*2700*/  UISETP.NE.AND UP1, UPT, UR37, URZ, UPT ;  /* 0x000000ff2500728c */ /* 0x000fc8000bf25270 */
[----:B------:R-:W-:-:S09]  /*2710*/  UISETP.NE.OR UP1, UPT, UR8, 0x1, UP1 ;  /* 0x000000010800788c */ /* 0x000fd20008f25670 */
[----:B------:R-:W-:Y:S05]  /*2720*/  BRA.U UP1, `(.L_x_42) ;  /* 0x0000000501487547 */ /* 0x000fea000b800000 */
[----:B------:R-:W-:Y:S01]  /*2730*/  ISETP.NE.AND P2, PT, R2, RZ, PT ;  /* 0x000000ff0200720c */ /* 0x000fe20003f45270 */
[----:B------:R-:W-:Y:S01]  /*2740*/  IMAD.MOV.U32 R12, RZ, RZ, 0x1 ;  /* 0x00000001ff0c7424 */ /* 0x000fe200078e00ff */
[----:B------:R-:W-:Y:S02]  /*2750*/  CS2R R10, SRZ ;  /* 0x00000000000a7805 */ /* 0x000fe4000001ff00 */
[----:B------:R-:W-:Y:S01]  /*2760*/  CS2R R8, SRZ ;  /* 0x0000000000087805 */ /* 0x000fe2000001ff00 */
[----:B------:R-:W-:Y:S01]  /*2770*/  UMOV UR4, 0x400 ;  /* 0x0000040000047882 */ /* 0x000fe20000000000 */
[----:B------:R-:W-:Y:S01]  /*2780*/  UMOV UR6, URZ ;  /* 0x000000ff00067c82 */ /* 0x000fe20008000000 */
[----:B------:R-:W-:-:S12]  /*2790*/  ULEA UR37, UR37, UR4, 0x18 ;  /* 0x0000000425257291 */ /* 0x000fd8000f8ec0ff */
.L_x_46:
[----:B------:R-:W-:Y:S02]  /*27a0*/  LEA R0, R8, UR37, 0x3 ;  /* 0x0000002508007c11 */ /* 0x000fe4000f8e18ff */
[----:B------:R-:W-:-:S03]  /*27b0*/  SHF.L.U32 R4, R9, 0x1f, RZ ;  /* 0x0000001f09047819 */ /* 0x000fc600000006ff */
[----:B------:R-:W-:Y:S01]  /*27c0*/  VIADD R5, R0, 0x110 ;  /* 0x0000011000057836 */ /* 0x000fe20000000000 */
[----:B------:R-:W1:Y:S02]  /*27d0*/  SYNCS.PHASECHK.TRANS64.TRYWAIT P0, [R0+URZ+0x100], R4 ;  /* 0x00010004000075a7 */ /* 0x000e6400080011ff */
[----:B-1----:R-:W-:Y:S05]  /*27e0*/  @!P0 BRA `(.L_x_43) ;  /* 0x0000004c00208947 */ /* 0x002fea0003800000 */
.L_x_131:
[----:B------:R-:W-:Y:S01]  /*27f0*/  ULEA UR5, UR6, UR37, 0x3 ;  /* 0x0000002506057291 */ /* 0x000fe2000f8e18ff */
[----:B-1----:R-:W-:Y:S01]  /*2800*/  PRMT R0, RZ, 0x654, R5 ;  /* 0x00000654ff007816 */ /* 0x002fe20000000005 */
[----:B------:R-:W-:Y:S01]  /*2810*/  @!P2 IMAD.MOV.U32 R4, RZ, RZ, 0x10 ;  /* 0x00000010ff04a424 */ /* 0x000fe200078e00ff */
[----:B------:R-:W-:Y:S01]  /*2820*/  SHF.L.U32 R5, R12, 0x1f, RZ ;  /* 0x0000001f0c057819 */ /* 0x000fe200000006ff */
[----:B------:R-:W-:Y:S01]  /*2830*/  UIADD3 UR4, UPT, UPT, UR5, 0xa0, URZ ;  /* 0x000000a005047890 */ /* 0x000fe2000fffe0ff */
[----:B------:R1:W-:Y:S05]  /*2840*/  SYNCS.ARRIVE.TRANS64.RED.A1T0 RZ, [R0+URZ], RZ ;  /* 0x000000ff00ff79a7 */ /* 0x0003ea00081004ff */
[----:B------:R-:W-:Y:S01]  /*2850*/  IMAD.U32 R6, RZ, RZ, UR4 ;  /* 0x00000004ff067e24 */ /* 0x000fe2000f8e00ff */
[----:B------:R-:W2:Y:S04]  /*2860*/  SYNCS.PHASECHK.TRANS64.TRYWAIT P0, [UR5+0xb0], R5 ;  /* 0x0000b005ff0075a7 */ /* 0x000ea80008001105 */
[----:B------:R-:W-:Y:S01]  /*2870*/  PRMT R6, R2, 0x654, R6 ;  /* 0x0000065402067816 */ /* 0x000fe20000000006 */
[----:B-12---:R-:W-:Y:S06]  /*2880*/  @!P0 BRA `(.L_x_44) ;  /* 0x0000004c000c8947 */ /* 0x006fec0003800000 */
.L_x_133:
[----:B------:R-:W-:Y:S01]  /*2890*/  ULEA UR4, UR6, UR37, 0x4 ;  /* 0x0000002506047291 */ /* 0x000fe2000f8e20ff */
[----:B------:R-:W-:Y:S01]  /*28a0*/  SEL R3, R6, R3, !P2 ;  /* 0x0000000306037207 */ /* 0x000fe20005000000 */
[----:B------:R-:W-:Y:S01]  /*28b0*/  UIADD3 UR5, UPT, UPT, UR5, 0xa0, URZ ;  /* 0x000000a005057890 */ /* 0x000fe2000fffe0ff */
[----:B-1----:R-:W-:Y:S01]  /*28c0*/  LEA R0, R11, UR37, 0x3 ;  /* 0x000000250b007c11 */ /* 0x002fe2000f8e18ff */
[----:B------:R-:W-:Y:S01]  /*28d0*/  UIADD3 UR4, UPT, UPT, UR4, 0x130, URZ ;  /* 0x0000013004047890 */ /* 0x000fe2000fffe0ff */
[----:B------:R1:W-:Y:S01]  /*28e0*/  @!P2 SYNCS.ARRIVE.TRANS64.RED RZ, [R3+URZ], R4 ;  /* 0x0000000403ffa9a7 */ /* 0x0003e200080004ff */
[----:B------:R-:W-:Y:S01]  /*28f0*/  UIADD3 UR6, UPT, UPT, UR6, 0x1, URZ ;  /* 0x0000000106067890 */ /* 0x000fe2000fffe0ff */
[----:B------:R-:W-:-:S03]  /*2900*/  VIADD R8, R8, 0x1 ;  /* 0x0000000108087836 */ /* 0x000fc60000000000 */
[----:B------:R-:W-:Y:S02]  /*2910*/  UISETP.NE.AND UP0, UPT, UR6, 0x2, UPT ;  /* 0x000000020600788c */ /* 0x000fe4000bf05270 */
[----:B------:R-:W-:Y:S01]  /*2920*/  ISETP.NE.AND P0, PT, R8, 0x2, PT ;  /* 0x000000020800780c */ /* 0x000fe20003f05270 */
[----:B------:R-:W-:Y:S06]  /*2930*/  UGETNEXTWORKID.BROADCAST [UR4], [UR5] ;  /* 0x00000000040073ca */ /* 0x000fec0008000100 */
[----:B------:R-:W-:Y:S02]  /*2940*/  USEL UR4, URZ, 0x1, UP0 ;  /* 0x00000001ff047887 */ /* 0x000fe40008000000 */
[----:B------:R-:W-:-:S04]  /*2950*/  USEL UR6, UR6, URZ, UP0 ;  /* 0x000000ff06067287 */ /* 0x000fc80008000000 */
[----:B------:R-:W-:Y:S02]  /*2960*/  LOP3.LUT R12, R12, UR4, RZ, 0x3c, !PT ;  /* 0x000000040c0c7c12 */ /* 0x000fe4000f8e3cff */
[----:B-1----:R-:W-:-:S04]  /*2970*/  SHF.L.U32 R4, R10, 0x1f, RZ ;  /* 0x0000001f0a047819 */ /* 0x002fc800000006ff */
[----:B------:R-:W1:Y:S02]  /*2980*/  SYNCS.PHASECHK.TRANS64.TRYWAIT P1, [R0+URZ+0xa0], R4 ;  /* 0x0000a004000075a7 */ /* 0x000e6400080211ff */
[----:B-1----:R-:W-:Y:S05]  /*2990*/  @!P1 BRA `(.L_x_45) ;  /* 0x0000004800e09947 */ /* 0x002fea0003800000 */
.L_x_134:
[C---:B-1----:R-:W-:Y:S01]  /*29a0*/  LEA R4, R11.reuse, UR37, 0x4 ;  /* 0x000000250b047c11 */ /* 0x042fe2000f8e20ff */
[----:B------:R-:W-:Y:S01]  /*29b0*/  VIADD R0, R0, 0xb0 ;  /* 0x000000b000007836 */ /* 0x000fe20000000000 */
[----:B------:R-:W-:Y:S01]  /*29c0*/  SEL R8, R8, RZ, P0 ;  /* 0x000000ff08087207 */ /* 0x000fe20000000000 */
[----:B------:R-:W-:-:S03]  /*29d0*/  VIADD R11, R11, 0x1 ;  /* 0x000000010b0b7836 */ /* 0x000fc60000000000 */
[----:B------:R-:W1:Y:S01]  /*29e0*/  LDS.128 R4, [R4+0x130] ;  /* 0x0001300004047984 */ /* 0x000e620000000c00 */
[----:B------:R-:W-:Y:S02]  /*29f0*/  PRMT R0, RZ, 0x654, R0 ;  /* 0x00000654ff007816 */ /* 0x000fe40000000000 */
[C---:B------:R-:W-:Y:S01]  /*2a00*/  ISETP.NE.AND P1, PT, R11.reuse, 0x2, PT ;  /* 0x000000020b00780c */ /* 0x040fe20003f25270 */
[----:B------:R-:W-:Y:S01]  /*2a10*/  @!PT LDS RZ, [RZ] ;  /* 0x00000000fffff984 */ /* 0x000fe20000000800 */
[----:B------:R-:W-:Y:S01]  /*2a20*/  @!PT LDS RZ, [RZ] ;  /* 0x00000000fffff984 */ /* 0x000fe20000000800 */
[----:B------:R-:W-:Y:S01]  /*2a30*/  @!PT LDS RZ, [RZ] ;  /* 0x00000000fffff984 */ /* 0x000fe20000000800 */
[----:B------:R-:W-:Y:S01]  /*2a40*/  @!PT LDS RZ, [RZ] ;  /* 0x00000000fffff984 */ /* 0x000fe20000000800 */
[----:B------:R2:W-:Y:S06]  /*2a50*/  MEMBAR.ALL.CTA ;  /* 0x0000000000007992 */ /* 0x0005ec0000008000 */
[----:B--2---:R-:W2:Y:S01]  /*2a60*/  FENCE.VIEW.ASYNC.S ;  /* 0x00000000000073c6 */ /* 0x004ea20000000000 */
[----:B------:R-:W-:Y:S01]  /*2a70*/  SEL R11, R11, RZ, P1 ;  /* 0x000000ff0b0b7207 */ /* 0x000fe20000800000 */
[----:B--2---:R2:W-:Y:S01]  /*2a80*/  SYNCS.ARRIVE.TRANS64.RED.A1T0 RZ, [R0+URZ], RZ ;  /* 0x000000ff00ff79a7 */ /* 0x0045e200081004ff */
[----:B-1----:R-:W-:-:S02]  /*2a90*/  LOP3.LUT P3, RZ, R6, 0x1, RZ, 0xc0, !PT ;  /* 0x0000000106ff7812 */ /* 0x002fc4000786c0ff */
[----:B------:R-:W-:-:S04]  /*2aa0*/  SEL R4, RZ, 0x1, P1 ;  /* 0x00000001ff047807 */ /* 0x000fc80000800000 */
[----:B------:R-:W-:Y:S02]  /*2ab0*/  LOP3.LUT R10, R10, R4, RZ, 0x3c, !PT ;  /* 0x000000040a0a7212 */ /* 0x000fe400078e3cff */
[----:B--2---:R-:W-:-:S04]  /*2ac0*/  SEL R0, RZ, 0x1, P0 ;  /* 0x00000001ff007807 */ /* 0x004fc80000000000 */
[----:B------:R-:W-:Y:S01]  /*2ad0*/  LOP3.LUT R9, R9, R0, RZ, 0x3c, !PT ;  /* 0x0000000009097212 */ /* 0x000fe200078e3cff */
[----:B------:R-:W-:Y:S06]  /*2ae0*/  @P3 BRA `(.L_x_46) ;  /* 0xfffffffc002c3947 */ /* 0x000fec000383ffff */
[----:B------:R-:W-:Y:S01]  /*2af0*/  ULEA UR5, UR6, UR37, 0x3 ;  /* 0x0000002506057291 */ /* 0x000fe2000f8e18ff */
[----:B------:R-:W-:-:S08]  /*2b00*/  SHF.L.U32 R2, R12, 0x1f, RZ ;  /* 0x0000001f0c027819 */ /* 0x000fd000000006ff */
[----:B------:R-:W1:Y:S02]  /*2b10*/  SYNCS.PHASECHK.TRANS64 P0, [UR5+0xb0], R2 ;  /* 0x0000b002ff0075a7 */ /* 0x000e640008001005 */
[----:B-1----:R-:W-:Y:S05]  /*2b20*/  @P0 BRA `(.L_x_47) ;  /* 0x0000000000080947 */ /* 0x002fea0003800000 */
[----:B------:R-:W1:Y:S02]  /*2b30*/  SYNCS.PHASECHK.TRANS64.TRYWAIT P0, [UR5+0xb0], R2 ;  /* 0x0000b002ff0075a7 */ /* 0x000e640008001105 */
[----:B-1----:R-:W-:Y:S05]  /*2b40*/  @!P0 BRA `(.L_x_48) ;  /* 0x0000004800888947 */ /* 0x002fea0003800000 */
.L_x_47:
[----:B------:R-:W-:-:S04]  /*2b50*/  UIADD3 UR4, UPT, UPT, UR6, 0x1, URZ ;  /* 0x0000000106047890 */ /* 0x000fc8000fffe0ff */
[----:B------:R-:W-:-:S04]  /*2b60*/  UISETP.NE.AND UP0, UPT, UR4, 0x2, UPT ;  /* 0x000000020400788c */ /* 0x000fc8000bf05270 */
[----:B------:R-:W-:Y:S02]  /*2b70*/  USEL UR7, URZ, 0x1, UP0 ;  /* 0x00000001ff077887 */ /* 0x000fe40008000000 */
[----:B------:R-:W-:-:S04]  /*2b80*/  USEL UR4, UR4, URZ, UP0 ;  /* 0x000000ff04047287 */ /* 0x000fc80008000000 */
[----:B------:R-:W-:Y:S01]  /*2b90*/  ULEA UR4, UR4, UR37, 0x3 ;  /* 0x0000002504047291 */ /* 0x000fe2000f8e18ff */
[----:B-1----:R-:W-:-:S04]  /*2ba0*/  LOP3.LUT R2, R12, UR7, RZ, 0x3c, !PT ;  /* 0x000000070c027c12 */ /* 0x002fc8000f8e3cff */
[----:B------:R-:W-:-:S04]  /*2bb0*/  SHF.L.U32 R0, R2, 0x1f, RZ ;  /* 0x0000001f02007819 */ /* 0x000fc800000006ff */
[----:B------:R-:W1:Y:S02]  /*2bc0*/  SYNCS.PHASECHK.TRANS64 P0, [UR4+0xb0], R0 ;  /* 0x0000b000ff0075a7 */ /* 0x000e640008001004 */
[----:B-1----:R-:W-:Y:S05]  /*2bd0*/  @P0 EXIT ;  /* 0x000000000000094d */ /* 0x002fea0003800000 */
[----:B------:R-:W-:Y:S02]  /*2be0*/  SHF.L.U32 R2, R2, 0x1f, RZ ;  /* 0x0000001f02027819 */ /* 0x000fe400000006ff */
[----:B------:R-:W-:-:S07]  /*2bf0*/  MOV R0, UR4 ;  /* 0x0000000400007c02 */ /* 0x000fce0008000f00 */
.L_x_49:
[----:B-1----:R1:W2:Y:S02]  /*2c00*/  SYNCS.PHASECHK.TRANS64.TRYWAIT P0, [R0+URZ+0xb0], R2 ;  /* 0x0000b002000075a7 */ /* 0x0022a400080011ff */
[----:B--2---:R-:W-:Y:S05]  /*2c10*/  @!P0 NANOSLEEP.SYNCS 0x989680 ;  /* 0x009896800000895d */ /* 0x004fea0003900000 */
[----:B------:R-:W2:Y:S02]  /*2c20*/  @!P0 SYNCS.PHASECHK.TRANS64 P0, [R0+URZ+0xb0], R2 ;  /* 0x0000b002000085a7 */ /* 0x000ea400080010ff */
[----:B--2---:R-:W-:Y:S05]  /*2c30*/  @P0 EXIT ;  /* 0x000000000000094d */ /* 0x004fea0003800000 */
[----:B------:R-:W-:Y:S05]  /*2c40*/  BRA `(.L_x_49) ;  /* 0xfffffffc00ec7947 */ /* 0x000fea000383ffff */
.L_x_42:
[----:B------:R-:W-:-:S09]  /*2c50*/  UISETP.NE.AND UP1, UPT, UR8, URZ, UPT ;  /* 0x000000ff0800728c */ /* 0x000fd2000bf25270 */
[----:B------:R-:W-:Y:S05]  /*2c60*/  BRA.U UP1, `(.L_x_50) ;  /* 0x0000001101387547 */ /* 0x000fea000b800000 */
[----:B------:R-:W-:Y:S01]  /*2c70*/  UMOV UR4, 0x40 ;  /* 0x0000004000047882 */ /* 0x000fe20000000000 */
[----:B------:R-:W-:Y:S01]  /*2c80*/  NOP ;  /* 0x0000000000007918 */ /* 0x000fe20000000000 */
[----:B------:R-:W-:Y:S01]  /*2c90*/  ULEA UR4, UR37, UR4, 0x18 ;  /* 0x0000000425047291 */ /* 0x000fe2000f8ec0ff */
[----:B------:R-:W-:Y:S02]  /*2ca0*/  UMOV UR5, 0x400 ;  /* 0x0000040000057882 */ /* 0x000fe40000000000 */
[----:B------:R-:W-:-:S06]  /*2cb0*/  ULEA UR37, UR37, UR5, 0x18 ;  /* 0x0000000525257291 */ /* 0x000fcc000f8ec0ff */
[----:B------:R-:W1:Y:S02]  /*2cc0*/  LDS.U8 R0, [UR4+0x1c] ;  /* 0x00001c04ff007984 */ /* 0x000e640008000000 */
[----:B-1----:R-:W-:-:S13]  /*2cd0*/  ISETP.NE.AND P0, PT, R0, RZ, PT ;  /* 0x000000ff0000720c */ /* 0x002fda0003f05270 */
[----:B------:R-:W-:Y:S05]  /*2ce0*/  @P0 BRA `(.L_x_51) ;  /* 0x0000000000580947 */ /* 0x000fea0003800000 */
[----:B------:R-:W-:-:S13]  /*2cf0*/  ELECT P0, URZ, PT ;  /* 0x0000000000ff782f */ /* 0x000fda0003800000 */
[----:B------:R-:W-:Y:S05]  /*2d00*/  @!P0 BRA `(.L_x_52) ;  /* 0x0000000000608947 */ /* 0x000fea0003800000 */
[----:B------:R-:W-:Y:S01]  /*2d10*/  UMOV UR5, 0x10 ;  /* 0x0000001000057882 */ /* 0x000fe20000000000 */
[----:B------:R-:W-:Y:S01]  /*2d20*/  HFMA2 R0, -RZ, RZ, 0, 5.9604644775390625e-08 ;  /* 0x00000001ff007431 */ /* 0x000fe200000001ff */
[----:B------:R-:W-:-:S03]  /*2d30*/  MOV R2, 0xffff ;  /* 0x0000ffff00027802 */ /* 0x000fc60000000f00 */
[----:B------:R-:W-:Y:S04]  /*2d40*/  DEPBAR.LE SB1, 0x36 ;  /* 0x00009d800000791a */ /* 0x000fe80000000000 */
[----:B------:R-:W1:Y:S02]  /*2d50*/  UTCATOMSWS.FIND_AND_SET.ALIGN UP0, UR5, UR5 ;  /* 0x00000005000575e3 */ /* 0x000e640008000800 */
[----:B-1----:R-:W-:Y:S01]  /*2d60*/  MOV R3, UR5 ;  /* 0x0000000500037c02 */ /* 0x002fe20008000f00 */
[----:B------:R-:W-:Y:S06]  /*2d70*/  BRA.U UP0, `(.L_x_53) ;  /* 0x0000000100187547 */ /* 0x000fec000b800000 */
.L_x_54:
[----:B------:R-:W-:Y:S05]  /*2d80*/  NANOSLEEP 0x64 ;  /* 0x000000640000795d */ /* 0x000fea0003800000 */
[----:B------:R-:W-:-:S05]  /*2d90*/  UMOV UR5, 0x10 ;  /* 0x0000001000057882 */ /* 0x000fca0000000000 */
[----:B------:R-:W-:Y:S04]  /*2da0*/  DEPBAR.LE SB1, 0x36 ;  /* 0x00009d800000791a */ /* 0x000fe80000000000 */
[----:B------:R-:W1:Y:S02]  /*2db0*/  UTCATOMSWS.FIND_AND_SET.ALIGN UP0, UR5, UR5 ;  /* 0x00000005000575e3 */ /* 0x000e640008000800 */
[----:B-1----:R-:W-:Y:S01]  /*2dc0*/  MOV R3, UR5 ;  /* 0x0000000500037c02 */ /* 0x002fe20008000f00 */
[----:B------:R-:W-:Y:S05]  /*2dd0*/  BRA.U !UP0, `(.L_x_54) ;  /* 0xfffffffd08e87547 */ /* 0x000fea000b83ffff */
.L_x_53:
[-C--:B------:R-:W-:Y:S02]  /*2de0*/  SHF.L.U32 R2, R2, R3.reuse, RZ ;  /* 0x0000000302027219 */ /* 0x080fe400000006ff */
[----:B------:R-:W-:Y:S01]  /*2df0*/  SHF.L.U32 R0, R0, R3, RZ ;  /* 0x0000000300007219 */ /* 0x000fe200000006ff */
[----:B------:R-:W-:Y:S02]  /*2e00*/  IMAD.SHL.U32 R3, R3, 0x20, RZ ;  /* 0x0000002003037824 */ /* 0x000fe400078e00ff */
[----:B------:R1:W-:Y:S04]  /*2e10*/  ATOMS.OR RZ, [UR4+0x14], R2 ;  /* 0x00001402ffff798c */ /* 0x0003e8000b000004 */
[----:B------:R1:W-:Y:S04]  /*2e20*/  ATOMS.OR RZ, [UR4+0x18], R0 ;  /* 0x00001800ffff798c */ /* 0x0003e8000b000004 */
[----:B------:R1:W-:Y:S01]  /*2e30*/  STS [UR37+0x150], R3 ;  /* 0x00015003ff007988 */ /* 0x0003e20008000825 */
[----:B------:R-:W-:Y:S05]  /*2e40*/  BRA `(.L_x_52) ;  /* 0x0000000000107947 */ /* 0x000fea0003800000 */
.L_x_51:
[----:B------:R-:W-:Y:S02]  /*2e50*/  MOV R0, 0xffffffff ;  /* 0xffffffff00007802 */ /* 0x000fe40000000f00 */
[----:B------:R-:W-:-:S03]  /*2e60*/  MOV R2, 0x2e90 ;  /* 0x00002e9000027802 */ /* 0x000fc60000000f00 */
[----:B------:R1:W-:Y:S04]  /*2e70*/  STS [UR37+0x150], R0 ;  /* 0x00015000ff007988 */ /* 0x0003e80008000825 */
[----:B-1-3-5:R-:W-:Y:S05]  /*2e80*/  CALL.REL.NOINC `($__internal_1_$__cuda_sm10x_tcgen05_guardrail_trap_phase_invalid_during_alloc) ;  /* 0x0000004c005c7944 */ /* 0x02afea0003c00000 */
.L_x_52:
[----:B------:R-:W-:Y:S05]  /*2e90*/  WARPSYNC.ALL ;  /* 0x0000000000007948 */ /* 0x000fea0003800000 */
[----:B------:R-:W2:Y:S01]  /*2ea0*/  S2UR UR5, SR_CgaCtaId ;  /* 0x00000000000579c3 */ /* 0x000ea20000008800 */
[----:B------:R-:W-:Y:S01]  /*2eb0*/  UMOV UR4, 0x400 ;  /* 0x0000040000047882 */ /* 0x000fe20000000000 */
[----:B------:R-:W-:-:S06]  /*2ec0*/  NOP ;  /* 0x0000000000007918 */ /* 0x000fcc0000000000 */
[----:B------:R-:W-:Y:S06]  /*2ed0*/  BAR.ARV 0x6, 0xa0 ;  /* 0x0182800000007b1d */ /* 0x000fec0000002000 */
[----:B------:R-:W4:Y:S01]  /*2ee0*/  LDCU UR7, c[0x0][0x38c] ;  /* 0x00007180ff0777ac */ /* 0x000f220008000800 */
[----:B------:R-:W-:Y:S01]  /*2ef0*/  IMAD.MOV.U32 R11, RZ, RZ, 0x1 ;  /* 0x00000001ff0b7424 */ /* 0x000fe200078e00ff */
[----:B------:R-:W-:Y:S01]  /*2f00*/  CS2R R8, SRZ ;  /* 0x0000000000087805 */ /* 0x000fe2000001ff00 */
[----:B------:R-:W-:Y:S01]  /*2f10*/  IMAD.MOV.U32 R10, RZ, RZ, RZ ;  /* 0x000000ffff0a7224 */ /* 0x000fe200078e00ff */
[----:B------:R-:W3:Y:S01]  /*2f20*/  LDCU UR6, c[0x0][0x38c] ;  /* 0x00007180ff0677ac */ /* 0x000ee20008000800 */
[----:B------:R-:W-:Y:S01]  /*2f30*/  UMOV UR14, URZ ;  /* 0x000000ff000e7c82 */ /* 0x000fe20008000000 */
[----:B------:R-:W-:Y:S01]  /*2f40*/  UMOV UR13, URZ ;  /* 0x000000ff000d7c82 */ /* 0x000fe20008000000 */
[----:B--2---:R-:W-:Y:S01]  /*2f50*/  ULEA UR5, UR5, UR4, 0x18 ;  /* 0x0000000405057291 */ /* 0x004fe2000f8ec0ff */
[----:B------:R-:W-:Y:S01]  /*2f60*/  UMOV UR32, 0x0 ;  /* 0x0000000000207882 */ /* 0x000fe20000000000 */
[----:B------:R-:W-:-:S02]  /*2f70*/  UMOV UR33, 0x4110010 ;  /* 0x0411001000217882 */ /* 0x000fc40000000000 */
[----:B------:R-:W-:Y:S02]  /*2f80*/  UIADD3 UR9, UPT, UPT, UR5, 0x3400, URZ ;  /* 0x0000340005097890 */ /* 0x000fe4000fffe0ff */
[----:B------:R-:W-:Y:S02]  /*2f90*/  UIADD3 UR15, UPT, UPT, UR5, 0x1b400, URZ ;  /* 0x0001b400050f7890 */ /* 0x000fe4000fffe0ff */
[----:B----4-:R-:W-:Y:S01]  /*2fa0*/  UIADD3 UR7, UPT, UPT, UR7, 0x7f, URZ ;  /* 0x0000007f07077890 */ /* 0x010fe2000fffe0ff */
[----:B-1----:R-:W1:Y:S01]  /*2fb0*/  LDS R0, [UR5+0x150] ;  /* 0x00015005ff007984 */ /* 0x002e620008000800 */
[----:B------:R-:W-:Y:S02]  /*2fc0*/  USHF.R.U32.HI UR9, URZ, 0x4, UR9 ;  /* 0x00000004ff097899 */ /* 0x000fe40008011609 */
[----:B------:R-:W-:Y:S02]  /*2fd0*/  USHF.R.S32.HI UR4, URZ, 0x1f, UR7 ;  /* 0x0000001fff047899 */ /* 0x000fe40008011407 */
[----:B------:R-:W-:-:S02]  /*2fe0*/  USHF.R.U32.HI UR15, URZ, 0x4, UR15 ;  /* 0x00000004ff0f7899 */ /* 0x000fc4000801160f */
[----:B------:R-:W-:Y:S02]  /*2ff0*/  ULEA.HI UR4, UR4, UR7, URZ, 0x7 ;  /* 0x0000000704047291 */ /* 0x000fe4000f8f38ff */
[----:B------:R-:W-:Y:S02]  /*3000*/  ULOP3.LUT UR9, UR9, 0x3fff, URZ, 0xc0, !UPT ;  /* 0x00003fff09097892 */ /* 0x000fe4000f8ec0ff */
[----:B------:R-:W-:Y:S01]  /*3010*/  USHF.R.S32.HI UR4, URZ, 0x7, UR4 ;  /* 0x00000007ff047899 */ /* 0x000fe20008011404 */
[----:B------:R-:W-:Y:S01]  /*3020*/  UMOV UR30, 0x0 ;  /* 0x00000000001e7882 */ /* 0x000fe20000000000 */
[----:B------:R-:W-:Y:S02]  /*3030*/  UMOV UR31, 0x4110010 ;  /* 0x04110010001f7882 */ /* 0x000fe40000000000 */
[----:B------:R-:W-:Y:S01]  /*3040*/  UISETP.LT.AND UP0, UPT, UR4, 0x1, UPT ;  /* 0x000000010400788c */ /* 0x000fe2000bf01270 */
[----:B------:R-:W-:Y:S01]  /*3050*/  UMOV UR28, 0x0 ;  /* 0x00000000001c7882 */ /* 0x000fe20000000000 */
[----:B------:R-:W-:-:S02]  /*3060*/  UMOV UR29, 0x4110010 ;  /* 0x04110010001d7882 */ /* 0x000fc40000000000 */
[----:B------:R-:W-:Y:S01]  /*3070*/  USEL UR8, UR4, 0x1, !UP0 ;  /* 0x0000000104087887 */ /* 0x000fe2000c000000 */
[----:B------:R-:W-:Y:S01]  /*3080*/  UMOV UR26, 0x0 ;  /* 0x00000000001a7882 */ /* 0x000fe20000000000 */
[----:B------:R-:W-:Y:S01]  /*3090*/  UMOV UR27, 0x4110010 ;  /* 0x04110010001b7882 */ /* 0x000fe20000000000 */
[----:B------:R-:W-:Y:S01]  /*30a0*/  UMOV UR24, 0x0 ;  /* 0x0000000000187882 */ /* 0x000fe20000000000 */
[----:B------:R-:W-:Y:S01]  /*30b0*/  UMOV UR25, 0x4110010 ;  /* 0x0411001000197882 */ /* 0x000fe20000000000 */
[----:B------:R-:W-:Y:S01]  /*30c0*/  UMOV UR22, 0x0 ;  /* 0x0000000000167882 */ /* 0x000fe20000000000 */
[----:B------:R-:W-:Y:S01]  /*30d0*/  UMOV UR23, 0x4110010 ;  /* 0x0411001000177882 */ /* 0x000fe20000000000 */
[----:B------:R-:W-:Y:S02]  /*30e0*/  ULOP3.LUT UR15, UR15, 0x3fff, URZ, 0xc0, !UPT ;  /* 0x00003fff0f0f7892 */ /* 0x000fe4000f8ec0ff */
[----:B------:R-:W-:Y:S02]  /*30f0*/  ULOP3.LUT UR9, UR9, 0x10000, URZ, 0xfc, !UPT ;  /* 0x0001000009097892 */ /* 0x000fe4000f8efcff */
[----:B------:R-:W-:-:S02]  /*3100*/  UIADD3 UR8, UPT, UPT, -UR8, URZ, URZ ;  /* 0x000000ff08087290 */ /* 0x000fc4000fffe1ff */
[----:B---3--:R-:W-:Y:S01]  /*3110*/  UISETP.GE.AND UP3, UPT, UR6, 0x1, UPT ;  /* 0x000000010600788c */ /* 0x008fe2000bf66270 */
[----:B------:R-:W-:Y:S01]  /*3120*/  UMOV UR20, 0x0 ;  /* 0x0000000000147882 */ /* 0x000fe20000000000 */
[----:B------:R-:W-:Y:S01]  /*3130*/  UMOV UR21, 0x4110010 ;  /* 0x0411001000157882 */ /* 0x000fe20000000000 */
[----:B------:R-:W-:Y:S01]  /*3140*/  UMOV UR18, 0x0 ;  /* 0x0000000000127882 */ /* 0x000fe20000000000 */
[----:B------:R-:W-:Y:S01]  /*3150*/  UMOV UR19, 0x4110010 ;  /* 0x0411001000137882 */ /* 0x000fe20000000000 */
[----:B-1----:R-:W-:-:S15]  /*3160*/  R2UR UR16, R0 ;  /* 0x00000000001072ca */ /* 0x002fde00000e0000 */
.L_x_61:
[----:B------:R-:W-:Y:S02]  /*3170*/  LEA R0, R10, UR5, 0x3 ;  /* 0x000000050a007c11 */ /* 0x000fe4000f8e18ff */
[----:B------:R-:W-:Y:S02]  /*3180*/  SHF.L.U32 R2, R9, 0x1f, RZ ;  /* 0x0000001f09027819 */ /* 0x000fe400000006ff */
[----:B------:R-:W-:Y:S01]  /*3190*/  PLOP3.LUT P0, PT, PT, PT, UP3, 0x80, 0x8 ;  /* 0x000000000008781c */ /* 0x000fe20003f0f038 */
[----:B------:R-:W-:Y:S01]  /*31a0*/  VIADD R3, R0, 0xb0 ;  /* 0x000000b000037836 */ /* 0x000fe20000000000 */
[----:B-1----:R-:W1:Y:S02]  /*31b0*/  SYNCS.PHASECHK.TRANS64.TRYWAIT P1, [R0+URZ+0xa0], R2 ;  /* 0x0000a002000075a7 */ /* 0x002e6400080211ff */
[----:B-1-3--:R-:W-:Y:S09]  /*31c0*/  @!P1 BRA `(.L_x_55) ;  /* 0x0000004400009947 */ /* 0x00aff20003800000 */
.L_x_136:
[----:B------:R-:W-:Y:S01]  /*31d0*/  LEA R4, R10, UR5, 0x4 ;  /* 0x000000050a047c11 */ /* 0x000fe2000f8e20ff */
[----:B------:R-:W-:Y:S01]  /*31e0*/  @UP3 ULEA UR7, UR13, UR5, 0x3 ;  /* 0x000000050d073291 */ /* 0x000fe2000f8e18ff */
[----:B------:R-:W-:Y:S01]  /*31f0*/  PLOP3.LUT P2, PT, PT, PT, PT, 0x80, 0x8 ;  /* 0x000000000008781c */ /* 0x000fe20003f4f070 */
[----:B------:R-:W-:Y:S01]  /*3200*/  ULEA UR6, UR14, UR5, 0x3 ;  /* 0x000000050e067291 */ /* 0x000fe2000f8e18ff */
[----:B------:R-:W-:Y:S01]  /*3210*/  PRMT R3, RZ, 0x654, R3 ;  /* 0x00000654ff037816 */ /* 0x000fe20000000003 */
[----:B------:R-:W-:Y:S01]  /*3220*/  ULEA.HI UR10, UR14, UR14, URZ, 0x1 ;  /* 0x0000000e0e0a7291 */ /* 0x000fe2000f8f08ff */
[----:B------:R-:W2:Y:S01]  /*3230*/  LDS.128 R4, [R4+0x130] ;  /* 0x0001300004047984 */ /* 0x000ea20000000c00 */
[----:B-1----:R-:W-:Y:S02]  /*3240*/  @P0 SHF.L.U32 R2, R8, 0x1f, RZ ;  /* 0x0000001f08020819 */ /* 0x002fe400000006ff */
[----:B------:R-:W-:Y:S01]  /*3250*/  SHF.L.U32 R0, R11, 0x1f, RZ ;  /* 0x0000001f0b007819 */ /* 0x000fe200000006ff */
[----:B------:R-:W-:Y:S01]  /*3260*/  @!PT LDS RZ, [RZ] ;  /* 0x00000000fffff984 */ /* 0x000fe20000000800 */
[----:B------:R-:W-:Y:S01]  /*3270*/  @!PT LDS RZ, [RZ] ;  /* 0x00000000fffff984 */ /* 0x000fe20000000800 */
[----:B------:R-:W-:Y:S01]  /*3280*/  @!PT LDS RZ, [RZ] ;  /* 0x00000000fffff984 */ /* 0x000fe20000000800 */
[----:B------:R-:W-:Y:S01]  /*3290*/  @!PT LDS RZ, [RZ] ;  /* 0x00000000fffff984 */ /* 0x000fe20000000800 */
[----:B------:R1:W-:Y:S06]  /*32a0*/  MEMBAR.ALL.CTA ;  /* 0x0000000000007992 */ /* 0x0003ec0000008000 */
[----:B-1----:R-:W1:Y:S02]  /*32b0*/  FENCE.VIEW.ASYNC.S ;  /* 0x00000000000073c6 */ /* 0x002e640000000000 */
[----:B-1----:R1:W-:Y:S01]  /*32c0*/  SYNCS.ARRIVE.TRANS64.RED.A1T0 RZ, [R3+URZ], RZ ;  /* 0x000000ff03ff79a7 */ /* 0x0023e200081004ff */
[----:B------:R1:W3:Y:S01]  /*32d0*/  @P0 SYNCS.PHASECHK.TRANS64.TRYWAIT P2, [UR7], R2 ;  /* 0x00000002ff0005a7 */ /* 0x0002e20008041107 */
[----:B------:R-:W-:-:S02]  /*32e0*/  USHF.L.U32 UR7, UR10, 0x5, URZ ;  /* 0x000000050a077899 */ /* 0x000fc400080006ff */
[----:B------:R-:W-:Y:S01]  /*32f0*/  ULOP3.LUT UR10, UR10, 0xffe, URZ, 0xc0, !UPT ;  /* 0x00000ffe0a0a7892 */ /* 0x000fe2000f8ec0ff */
[----:B--2---:R-:W-:Y:S01]  /*3300*/  LOP3.LUT P1, RZ, R6, 0x1, RZ, 0xc0, !PT ;  /* 0x0000000106ff7812 */ /* 0x004fe2000782c0ff */
[----:B------:R-:W-:Y:S02]  /*3310*/  ULOP3.LUT UR7, UR7, 0xffffffc0, URZ, 0xc0, !UPT ;  /* 0xffffffc007077892 */ /* 0x000fe4000f8ec0ff */
[----:B------:R-:W-:Y:S02]  /*3320*/  UIADD3 UR10, UPT, UPT, -UR10, UR14, URZ ;  /* 0x0000000e0a0a7290 */ /* 0x000fe4000fffe1ff */
[----:B------:R-:W-:-:S04]  /*3330*/  UIADD3 UR7, UPT, UPT, UR16, UR7, URZ ;  /* 0x0000000710077290 */ /* 0x000fc8000fffe0ff */
[----:B------:R-:W-:Y:S01]  /*3340*/  ULEA UR7, UR10, UR7, 0x14 ;  /* 0x000000070a077291 */ /* 0x000fe2000f8ea0ff */
[----:B------:R-:W2:Y:S02]  /*3350*/  SYNCS.PHASECHK.TRANS64.TRYWAIT P0, [UR6+0xe0], R0 ;  /* 0x0000e000ff0075a7 */ /* 0x000ea40008001106 */
[----:B-123--:R-:W-:Y:S09]  /*3360*/  @!P0 BRA `(.L_x_56) ;  /* 0x0000004000ac8947 */ /* 0x00eff20003800000 */
.L_x_138:
[----:B------:R-:W-:Y:S01]  /*3370*/  IADD3 R10, PT, PT, R10, 0x1, RZ ;  /* 0x000000010a0a7810 */ /* 0x000fe20007ffe0ff */
[----:B------:R-:W-:Y:S06]  /*3380*/  BRA.U !UP3, `(.L_x_57) ;  /* 0x000000050b107547 */ /* 0x000fec000b800000 */
[----:B------:R-:W-:Y:S01]  /*3390*/  UPLOP3.LUT UP4, UPT, UPT, UPT, UPT, 0x40, 0x4 ;  /* 0x000000000004789c */ /* 0x000fe20003f8e870 */
[----:B------:R-:W-:Y:S01]  /*33a0*/  UMOV UR12, UR8 ;  /* 0x00000008000c7c82 */ /* 0x000fe20008000000 */
[----:B------:R-:W-:Y:S01]  /*33b0*/  UMOV UR11, UR4 ;  /* 0x00000004000b7c82 */ /* 0x000fe20008000000 */
[----:B------:R-:W-:-:S08]  /*33c0*/  UMOV UR17, UR13 ;  /* 0x0000000d00117c82 */ /* 0x000fd00008000000 */
.L_x_60:
[----:B------:R-:W-:Y:S02]  /*33d0*/  UIADD3 UR12, UPT, UPT, UR12, 0x1, URZ ;  /* 0x000000010c0c7890 */ /* 0x000fe4000fffe0ff */
[----:B--2---:R-:W-:Y:S02]  /*33e0*/  ULEA UR10, UR17, UR5, 0x3 ;  /* 0x00000005110a7291 */ /* 0x004fe4000f8e18ff */
[----:B------:R-:W-:Y:S01]  /*33f0*/  UISETP.NE.AND UP0, UPT, UR12, URZ, UPT ;  /* 0x000000ff0c00728c */ /* 0x000fe2000bf05270 */
[----:B---3--:R-:W-:Y:S10]  /*3400*/  @P2 BRA `(.L_x_58) ;  /* 0x00000000000c2947 */ /* 0x008ff40003800000 */
[----:B-1----:R-:W-:Y:S04]  /*3410*/  SHF.L.U32 R2, R8, 0x1f, RZ ;  /* 0x0000001f08027819 */ /* 0x002fe800000006ff */
[----:B------:R-:W1:Y:S02]  /*3420*/  SYNCS.PHASECHK.TRANS64.TRYWAIT P0, [UR10], R2 ;  /* 0x00000002ff0075a7 */ /* 0x000e64000800110a */
[----:B-1----:R-:W-:Y:S05]  /*3430*/  @!P0 BRA `(.L_x_59) ;  /* 0x0000004000908947 */ /* 0x002fea0003800000 */
.L_x_58:
[----:B------:R-:W-:Y:S01]  /*3440*/  UISETP.NE.AND UP1, UPT, UR11, 0x1, UPT ;  /* 0x000000010b00788c */ /* 0x000fe2000bf25270 */
[----:B------:R-:W-:Y:S01]  /*3450*/  PLOP3.LUT P2, PT, PT, PT, PT, 0x80, 0x8 ;  /* 0x000000000008781c */ /* 0x000fe20003f4f070 */
[----:B------:R-:W-:Y:S02]  /*3460*/  UIADD3 UR13, UPT, UPT, UR17, 0x1, URZ ;  /* 0x00000001110d7890 */ /* 0x000fe4000fffe0ff */
[----:B------:R-:W-:Y:S02]  /*3470*/  ULEA UR64, UR17, UR15, 0xa ;  /* 0x0000000f11407291 */ /* 0x000fe4000f8e50ff */
[----:B------:R-:W-:Y:S01]  /*3480*/  UISETP.NE.AND UP2, UPT, UR13, 0x6, UPT ;  /* 0x000000060d00788c */ /* 0x000fe2000bf45270 */
[----:B------:R-:W-:Y:S01]  /*3490*/  PLOP3.LUT P0, PT, PT, PT, UP1, 0x80, 0x8 ;  /* 0x000000000008781c */ /* 0x000fe20003f0f018 */
[----:B------:R-:W-:Y:S02]  /*34a0*/  ULEA UR62, UR17, UR9, 0xa ;  /* 0x00000009113e7291 */ /* 0x000fe4000f8e50ff */
[----:B------:R-:W-:Y:S02]  /*34b0*/  USEL UR35, URZ, 0x1, UP2 ;  /* 0x00000001ff237887 */ /* 0x000fe40009000000 */
[----:B------:R-:W-:Y:S02]  /*34c0*/  USEL UR13, UR13, URZ, UP2 ;  /* 0x000000ff0d0d7287 */ /* 0x000fe40009000000 */
[----:B------:R-:W-:Y:S02]  /*34d0*/  UIADD3 UR60, UPT, UPT, UR64, 0x80, URZ ;  /* 0x00000080403c7890 */ /* 0x000fe4000fffe0ff */
[----:B------:R-:W-:Y:S01]  /*34e0*/  @UP1 ULEA UR34, UR13, UR5, 0x3 ;  /* 0x000000050d221291 */ /* 0x000fe2000f8e18ff */
[----:B------:R-:W-:Y:S01]  /*34f0*/  LOP3.LUT R8, R8, UR35, RZ, 0x3c, !PT ;  /* 0x0000002308087c12 */ /* 0x000fe2000f8e3cff */
[----:B------:R-:W-:Y:S02]  /*3500*/  UIADD3 UR58, UPT, UPT, UR62, 0x2, URZ ;  /* 0x000000023e3a7890 */ /* 0x000fe4000fffe0ff */
[----:B------:R-:W-:Y:S01]  /*3510*/  UIADD3 UR56, UPT, UPT, UR64, 0x100, URZ ;  /* 0x0000010040387890 */ /* 0x000fe2000fffe0ff */
[----:B-1----:R-:W-:Y:S01]  /*3520*/  @P0 SHF.L.U32 R0, R8, 0x1f, RZ ;  /* 0x0000001f08000819 */ /* 0x002fe200000006ff */
[----:B------:R-:W-:Y:S02]  /*3530*/  UIADD3 UR54, UPT, UPT, UR62, 0x4, URZ ;  /* 0x000000043e367890 */ /* 0x000fe4000fffe0ff */
[----:B------:R-:W-:Y:S01]  /*3540*/  UIADD3 UR52, UPT, UPT, UR64, 0x180, URZ ;  /* 0x0000018040347890 */ /* 0x000fe2000fffe0ff */
[----:B------:R2:W3:Y:S01]  /*3550*/  @P0 SYNCS.PHASECHK.TRANS64.TRYWAIT P2, [UR34], R0 ;  /* 0x00000000ff0005a7 */ /* 0x0004e20008041122 */
[----:B------:R-:W-:Y:S02]  /*3560*/  UIADD3 UR50, UPT, UPT, UR62, 0x6, URZ ;  /* 0x000000063e327890 */ /* 0x000fe4000fffe0ff */
        /* <DEDUP_REMOVED lines=9> */
[----:B------:R-:W-:Y:S01]  /*3600*/  UIADD3 UR11, UPT, UPT, UR11, -0x1, URZ ;  /* 0xffffffff0b0b7890 */ /* 0x000fe2000fffe0ff */
[----:B------:R-:W-:Y:S01]  /*3610*/  UMOV UR65, 0x40004040 ;  /* 0x4000404000417882 */ /* 0x000fe20000000000 */
[----:B------:R-:W-:Y:S01]  /*3620*/  UMOV UR63, 0x40004040 ;  /* 0x40004040003f7882 */ /* 0x000fe20000000000 */
[----:B------:R-:W-:Y:S01]  /*3630*/  UMOV UR61, 0x40004040 ;  /* 0x40004040003d7882 */ /* 0x000fe20000000000 */
[----:B------:R2:W-:Y:S01]  /*3640*/  UTCHMMA gdesc[UR62], gdesc[UR64], tmem[UR7], tmem[UR32], idesc[UR33], UP4 ;  /* 0x00ff20403e0075ea */ /* 0x0005e2000a000007 */
[----:B------:R-:W-:Y:S01]  /*3650*/  UPLOP3.LUT UP4, UPT, UPT, UPT, UPT, 0x80, 0x8 ;  /* 0x000000000008789c */ /* 0x000fe20003f8f070 */
[----:B------:R-:W-:Y:S01]  /*3660*/  UMOV UR59, 0x40004040 ;  /* 0x40004040003b7882 */ /* 0x000fe20000000000 */
[----:B------:R-:W-:Y:S01]  /*3670*/  UMOV UR57, 0x40004040 ;  /* 0x4000404000397882 */ /* 0x000fe20000000000 */
[----:B------:R2:W-:Y:S01]  /*3680*/  UTCHMMA gdesc[UR58], gdesc[UR60], tmem[UR7], tmem[UR30], idesc[UR31], UPT ;  /* 0x00ff1e3c3a0075ea */ /* 0x0005e2000b800007 */
        /* <DEDUP_REMOVED lines=14> */
[----:B------:R-:W-:Y:S01]  /*3770*/  UMOV UR35, 0x40004040 ;  /* 0x4000404000237882 */ /* 0x000fe20000000000 */
[----:B------:R2:W-:Y:S01]  /*3780*/  UTCHMMA gdesc[UR38], gdesc[UR40], tmem[UR7], tmem[UR20], idesc[UR21], UPT ;  /* 0x00ff1428260075ea */ /* 0x0005e2000b800007 */
[----:B------:R2:W-:Y:S01]  /*3790*/  UTCHMMA gdesc[UR34], gdesc[UR36], tmem[UR7], tmem[UR18], idesc[UR19], UPT ;  /* 0x00ff1224220075ea */ /* 0x0005e2000b800007 */
[----:B------:R2:W-:Y:S01]  /*37a0*/  UTCBAR [UR10], URZ ;  /* 0x000000ff0a0073e9 */ /* 0x0005e200080000ff */
[----:B------:R-:W-:Y:S01]  /*37b0*/  UMOV UR17, UR13 ;  /* 0x0000000d00117c82 */ /* 0x000fe20008000000 */
[----:B------:R-:W-:Y:S05]  /*37c0*/  BRA.U UP0, `(.L_x_60) ;  /* 0xfffffffd00007547 */ /* 0x000fea000b83ffff */
.L_x_57:
[----:B------:R-:W-:Y:S01]  /*37d0*/  UIADD3 UR14, UPT, UPT, UR14, 0x1, URZ ;  /* 0x000000010e0e7890 */ /* 0x000fe2000fffe0ff */
[C---:B------:R-:W-:Y:S01]  /*37e0*/  ISETP.NE.AND P0, PT, R10.reuse, 0x2, PT ;  /* 0x000000020a00780c */ /* 0x040fe20003f05270 */
[----:B--2---:R-:W-:Y:S02]  /*37f0*/  UIADD3 UR7, UPT, UPT, UR6, 0xc0, URZ ;  /* 0x000000c006077890 */ /* 0x004fe4000fffe0ff */
[----:B------:R-:W-:Y:S01]  /*3800*/  UISETP.NE.AND UP0, UPT, UR14, 0x4, UPT ;  /* 0x000000040e00788c */ /* 0x000fe2000bf05270 */
[----:B-1----:R-:W-:Y:S02]  /*3810*/  SEL R0, RZ, 0x1, P0 ;  /* 0x00000001ff007807 */ /* 0x002fe40000000000 */
[----:B------:R-:W-:Y:S01]  /*3820*/  SEL R10, R10, RZ, P0 ;  /* 0x000000ff0a0a7207 */ /* 0x000fe20000000000 */
[----:B------:R-:W-:Y:S01]  /*3830*/  USEL UR6, URZ, 0x1, UP0 ;  /* 0x00000001ff067887 */ /* 0x000fe20008000000 */
[----:B------:R-:W-:Y:S01]  /*3840*/  LOP3.LUT R9, R9, R0, RZ, 0x3c, !PT ;  /* 0x0000000009097212 */ /* 0x000fe200078e3cff */
[----:B------:R-:W-:Y:S01]  /*3850*/  USEL UR14, UR14, URZ, UP0 ;  /* 0x000000ff0e0e7287 */ /* 0x000fe20008000000 */
[----:B------:R1:W-:Y:S03]  /*3860*/  UTCBAR [UR7], URZ ;  /* 0x000000ff070073e9 */ /* 0x0003e600080000ff */
[----:B------:R-:W-:Y:S01]  /*3870*/  LOP3.LUT R11, R11, UR6, RZ, 0x3c, !PT ;  /* 0x000000060b0b7c12 */ /* 0x000fe2000f8e3cff */
[----:B------:R-:W-:Y:S07]  /*3880*/  @P1 BRA `(.L_x_61) ;  /* 0xfffffff800381947 */ /* 0x000fee000383ffff */
[----:B------:R-:W2:Y:S01]  /*3890*/  S2UR UR4, SR_CgaCtaId ;  /* 0x00000000000479c3 */ /* 0x000ea20000008800 */
[----:B------:R-:W-:Y:S01]  /*38a0*/  ELECT P0, URZ, PT ;  /* 0x0000000000ff782f */ /* 0x000fe20003800000 */
[----:B------:R-:W-:Y:S01]  /*38b0*/  IMAD.MOV.U32 R0, RZ, RZ, 0x1 ;  /* 0x00000001ff007424 */ /* 0x000fe200078e00ff */
[----:B------:R-:W-:Y:S01]  /*38c0*/  UIADD3 UR5, UPT, UPT, UR5, 0xe0, URZ ;  /* 0x000000e005057890 */ /* 0x000fe2000fffe0ff */
[----:B------:R-:W-:Y:S01]  /*38d0*/  SHF.L.U32 R2, R11, 0x1f, RZ ;  /* 0x0000001f0b027819 */ /* 0x000fe200000006ff */
[----:B------:R-:W-:-:S03]  /*38e0*/  UMOV UR6, 0x40 ;  /* 0x0000004000067882 */ /* 0x000fc60000000000 */
[----:B------:R-:W-:Y:S01]  /*38f0*/  UVIRTCOUNT.DEALLOC.SMPOOL 0x80 ;  /* 0x000000800000784c */ /* 0x000fe20000000000 */
[----:B--2---:R-:W-:Y:S02]  /*3900*/  ULEA UR4, UR4, UR6, 0x18 ;  /* 0x0000000604047291 */ /* 0x004fe4000f8ec0ff */
[----:B------:R-:W-:-:S07]  /*3910*/  ULEA UR6, UR14, UR5, 0x3 ;  /* 0x000000050e067291 */ /* 0x000fce000f8e18ff */
[----:B------:R2:W-:Y:S02]  /*3920*/  @P0 STS.U8 [UR4+0x1c], R0 ;  /* 0x00001c00ff000988 */ /* 0x0005e40008000004 */
[----:B------:R-:W4:Y:S02]  /*3930*/  SYNCS.PHASECHK.TRANS64.TRYWAIT P0, [UR6], R2 ;  /* 0x00000002ff0075a7 */ /* 0x000f240008001106 */
[----:B--2-4-:R-:W-:Y:S05]  /*3940*/  @!P0 BRA `(.L_x_62) ;  /* 0x0000003c00648947 */ /* 0x014fea0003800000 */
.L_x_141:
[----:B-1----:R-:W-:-:S04]  /*3950*/  UIADD3 UR7, UPT, UPT, UR14, 0x1, URZ ;  /* 0x000000010e077890 */ /* 0x002fc8000fffe0ff */
[----:B------:R-:W-:-:S04]  /*3960*/  UISETP.NE.AND UP0, UPT, UR7, 0x4, UPT ;  /* 0x000000040700788c */ /* 0x000fc8000bf05270 */
[----:B------:R-:W-:Y:S02]  /*3970*/  USEL UR8, URZ, 0x1, UP0 ;  /* 0x00000001ff087887 */ /* 0x000fe40008000000 */
[----:B------:R-:W-:-:S04]  /*3980*/  USEL UR7, UR7, URZ, UP0 ;  /* 0x000000ff07077287 */ /* 0x000fc80008000000 */
[----:B------:R-:W-:Y:S01]  /*3990*/  ULEA UR6, UR7, UR5, 0x3 ;  /* 0x0000000507067291 */ /* 0x000fe2000f8e18ff */
[----:B--2---:R-:W-:-:S04]  /*39a0*/  LOP3.LUT R2, R11, UR8, RZ, 0x3c, !PT ;  /* 0x000000080b027c12 */ /* 0x004fc8000f8e3cff */
[----:B------:R-:W-:-:S04]  /*39b0*/  SHF.L.U32 R3, R2, 0x1f, RZ ;  /* 0x0000001f02037819 */ /* 0x000fc800000006ff */
[----:B------:R-:W1:Y:S02]  /*39c0*/  SYNCS.PHASECHK.TRANS64.TRYWAIT P0, [UR6], R3 ;  /* 0x00000003ff0075a7 */ /* 0x000e640008001106 */
[----:B-1----:R-:W-:Y:S05]  /*39d0*/  @!P0 BRA `(.L_x_63) ;  /* 0x0000003c00588947 */ /* 0x002fea0003800000 */
.L_x_143:
        /* <DEDUP_REMOVED lines=9> */
.L_x_145:
[----:B------:R-:W-:-:S04]  /*3a70*/  UIADD3 UR7, UPT, UPT, UR7, 0x1, URZ ;  /* 0x0000000107077890 */ /* 0x000fc8000fffe0ff */
[----:B------:R-:W-:-:S04]  /*3a80*/  UISETP.NE.AND UP0, UPT, UR7, 0x4, UPT ;  /* 0x000000040700788c */ /* 0x000fc8000bf05270 */
[----:B------:R-:W-:Y:S02]  /*3a90*/  USEL UR6, URZ, 0x1, UP0 ;  /* 0x00000001ff067887 */ /* 0x000fe40008000000 */
[----:B------:R-:W-:-:S04]  /*3aa0*/  USEL UR7, UR7, URZ, UP0 ;  /* 0x000000ff07077287 */ /* 0x000fc80008000000 */
[----:B------:R-:W-:Y:S01]  /*3ab0*/  ULEA UR7, UR7, UR5, 0x3 ;  /* 0x0000000507077291 */ /* 0x000fe2000f8e18ff */
[----:B------:R-:W-:-:S04]  /*3ac0*/  LOP3.LUT R2, R2, UR6, RZ, 0x3c, !PT ;  /* 0x0000000602027c12 */ /* 0x000fc8000f8e3cff */
[----:B------:R-:W-:-:S04]  /*3ad0*/  SHF.L.U32 R2, R2, 0x1f, RZ ;  /* 0x0000001f02027819 */ /* 0x000fc800000006ff */
[----:B------:R-:W2:Y:S02]  /*3ae0*/  SYNCS.PHASECHK.TRANS64.TRYWAIT P0, [UR7], R2 ;  /* 0x00000002ff0075a7 */ /* 0x000ea40008001107 */
[----:B--2---:R-:W-:Y:S05]  /*3af0*/  @!P0 BRA `(.L_x_65) ;  /* 0x0000003c00408947 */ /* 0x004fea0003800000 */
.L_x_147:
[----:B------:R-:W-:Y:S01]  /*3b00*/  NOP ;  /* 0x0000000000007918 */ /* 0x000fe20000000000 */
[----:B-1----:R-:W1:Y:S01]  /*3b10*/  LDS R0, [UR4+0x14] ;  /* 0x00001404ff007984 */ /* 0x002e620008000800 */
[----:B------:R-:W-:Y:S01]  /*3b20*/  ULOP3.LUT UR6, UR16, 0xffff, URZ, 0xc0, !UPT ;  /* 0x0000ffff10067892 */ /* 0x000fe2000f8ec0ff */
[----:B------:R-:W-:Y:S01]  /*3b30*/  UMOV UR8, 0xffff ;  /* 0x0000ffff00087882 */ /* 0x000fe20000000000 */
[----:B------:R-:W-:Y:S02]  /*3b40*/  UMOV UR5, 0x1 ;  /* 0x0000000100057882 */ /* 0x000fe40000000000 */
[----:B------:R-:W-:-:S04]  /*3b50*/  USHF.R.U32.HI UR6, URZ, 0x5, UR6 ;  /* 0x00000005ff067899 */ /* 0x000fc80008011606 */
[----:B------:R-:W-:Y:S02]  /*3b60*/  USHF.L.U32 UR8, UR8, UR6, URZ ;  /* 0x0000000608087299 */ /* 0x000fe400080006ff */
[----:B------:R-:W-:-:S04]  /*3b70*/  USHF.L.U32 UR5, UR5, UR6, URZ ;  /* 0x0000000605057299 */ /* 0x000fc800080006ff */
[----:B-1----:R-:W-:-:S04]  /*3b80*/  LOP3.LUT R0, R0, UR8, RZ, 0xc0, !PT ;  /* 0x0000000800007c12 */ /* 0x002fc8000f8ec0ff */
[----:B------:R-:W-:-:S13]  /*3b90*/  ISETP.NE.AND P0, PT, R0, UR8, PT ;  /* 0x0000000800007c0c */ /* 0x000fda000bf05270 */
[----:B------:R-:W-:Y:S05]  /*3ba0*/  @P0 BRA `(.L_x_66) ;  /* 0x0000000000580947 */ /* 0x000fea0003800000 */
[----:B------:R-:W1:Y:S02]  /*3bb0*/  LDS R0, [UR4+0x18] ;  /* 0x00001804ff007984 */ /* 0x000e640008000800 */
[----:B-1----:R-:W-:-:S04]  /*3bc0*/  LOP3.LUT R0, R0, UR5, RZ, 0xc0, !PT ;  /* 0x0000000500007c12 */ /* 0x002fc8000f8ec0ff */
[----:B------:R-:W-:-:S13]  /*3bd0*/  ISETP.NE.AND P0, PT, R0, UR5, PT ;  /* 0x0000000500007c0c */ /* 0x000fda000bf05270 */
[----:B------:R-:W-:Y:S05]  /*3be0*/  @P0 BRA `(.L_x_67) ;  /* 0x00000000003c0947 */ /* 0x000fea0003800000 */
[----:B------:R-:W1:Y:S01]  /*3bf0*/  S2R R2, SR_LANEID ;  /* 0x0000000000027919 */ /* 0x000e620000000000 */
[----:B------:R-:W-:Y:S01]  /*3c00*/  ULOP3.LUT UR8, URZ, UR8, URZ, 0x33, !UPT ;  /* 0x00000008ff087292 */ /* 0x000fe2000f8e33ff */
[----:B------:R-:W-:Y:S02]  /*3c10*/  VOTEU.ANY UR7, UPT, PT ;  /* 0x0000000000077886 */ /* 0x000fe400038e0100 */
[----:B------:R-:W-:-:S03]  /*3c20*/  UFLO.U32 UR7, UR7 ;  /* 0x00000007000772bd */ /* 0x000fc600080e0000 */
[----:B------:R-:W-:-:S04]  /*3c30*/  IMAD.U32 R0, RZ, RZ, UR8 ;  /* 0x00000008ff007e24 */ /* 0x000fc8000f8e00ff */
[----:B------:R2:W4:Y:S02]  /*3c40*/  REDUX UR6, R0 ;  /* 0x00000000000673c4 */ /* 0x0005240000000000 */
[----:B------:R1:W-:Y:S02]  /*3c50*/  UTCATOMSWS.AND URZ, UR8 ;  /* 0x0000000800ff79e3 */ /* 0x0003e40008000000 */
[----:B-1----:R-:W-:Y:S02]  /*3c60*/  ISETP.EQ.U32.AND P0, PT, R2, UR7, PT ;  /* 0x0000000702007c0c */ /* 0x002fe4000bf02070 */
[----:B--2---:R-:W-:Y:S02]  /*3c70*/  LOP3.LUT R0, RZ, UR5, RZ, 0x33, !PT ;  /* 0x00000005ff007c12 */ /* 0x004fe4000f8e33ff */
[----:B----4-:R-:W-:Y:S02]  /*3c80*/  MOV R2, UR6 ;  /* 0x0000000600027c02 */ /* 0x010fe40008000f00 */
[----:B------:R-:W1:Y:S07]  /*3c90*/  REDUX UR5, R0 ;  /* 0x00000000000573c4 */ /* 0x000e6e0000000000 */
[----:B------:R2:W-:Y:S01]  /*3ca0*/  @P0 ATOMS.AND RZ, [UR4+0x14], R2 ;  /* 0x00001402ffff098c */ /* 0x0005e2000a800004 */
[----:B-1----:R-:W-:-:S05]  /*3cb0*/  IMAD.U32 R0, RZ, RZ, UR5 ;  /* 0x00000005ff007e24 */ /* 0x002fca000f8e00ff */
[----:B------:R2:W-:Y:S01]  /*3cc0*/  @P0 ATOMS.AND RZ, [UR4+0x18], R0 ;  /* 0x00001800ffff098c */ /* 0x0005e2000a800004 */
[----:B------:R-:W-:Y:S05]  /*3cd0*/  BRA `(.L_x_68) ;  /* 0x0000000000147947 */ /* 0x000fea0003800000 */
.L_x_67:
[----:B------:R-:W-:Y:S02]  /*3ce0*/  MOV R2, 0x3d00 ;  /* 0x00003d0000027802 */ /* 0x000fe40000000f00 */
[----:B---3-5:R-:W-:Y:S05]  /*3cf0*/  CALL.REL.NOINC `($__internal_0_$__cuda_sm10x_tcgen05_guardrail_trap_col_being_dealloced_not_returned_by_alloc) ;  /* 0x0000003c00b47944 */ /* 0x028fea0003c00000 */
[----:B------:R-:W-:Y:S05]  /*3d00*/  BRA `(.L_x_68) ;  /* 0x0000000000087947 */ /* 0x000fea0003800000 */
.L_x_66:
[----:B------:R-:W-:Y:S02]  /*3d10*/  MOV R2, 0x3d30 ;  /* 0x00003d3000027802 */ /* 0x000fe40000000f00 */
[----:B---3-5:R-:W-:Y:S05]  /*3d20*/  CALL.REL.NOINC `($__internal_2_$__cuda_sm10x_tcgen05_guardrail_trap_unallocated_columns_being_dealloced) ;  /* 0x0000003c00c07944 */ /* 0x028fea0003c00000 */
.L_x_68:
[----:B------:R-:W-:Y:S01]  /*3d30*/  NOP ;  /* 0x0000000000007918 */ /* 0x000fe20000000000 */
[----:B------:R-:W-:Y:S05]  /*3d40*/  EXIT ;  /* 0x000000000000794d */ /* 0x000fea0003800000 */
.L_x_50:
[----:B------:R-:W-:-:S09]  /*3d50*/  UISETP.NE.OR UP2, UPT, UR8, 0x3, !UP2 ;  /* 0x000000030800788c */ /* 0x000fd2000d745670 */
[----:B------:R-:W-:Y:S05]  /*3d60*/  BRA.U UP2, `(.L_x_69) ;  /* 0x0000000d02ac7547 */ /* 0x000fea000b800000 */
[----:B------:R-:W1:Y:S01]  /*3d70*/  LDC R0, c[0x0][0xb30] ;  /* 0x0002cc00ff007b82 */ /* 0x000e620000000800 */
[----:B------:R-:W2:Y:S01]  /*3d80*/  LDCU.64 UR8, c[0x0][0x888] ;  /* 0x00011100ff0877ac */ /* 0x000ea20008000a00 */
[----:B------:R-:W-:Y:S01]  /*3d90*/  IMAD.MOV.U32 R32, RZ, RZ, 0x1 ;  /* 0x00000001ff207424 */ /* 0x000fe200078e00ff */
[----:B------:R-:W-:Y:S01]  /*3da0*/  CS2R R28, SRZ ;  /* 0x00000000001c7805 */ /* 0x000fe2000001ff00 */
[----:B------:R-:W-:Y:S01]  /*3db0*/  IMAD.MOV.U32 R25, RZ, RZ, 0x1000 ;  /* 0x00001000ff197424 */ /* 0x000fe200078e00ff */
[----:B------:R-:W4:Y:S03]  /*3dc0*/  LDCU.64 UR4, c[0x0][0x890] ;  /* 0x00011200ff0477ac */ /* 0x000f260008000a00 */
[----:B------:R-:W3:Y:S01]  /*3dd0*/  LDC R24, c[0x0][0x370] ;  /* 0x0000dc00ff187b82 */ /* 0x000ee20000000800 */
[----:B------:R-:W-:Y:S01]  /*3de0*/  UMOV UR7, 0x400 ;  /* 0x0000040000077882 */ /* 0x000fe20000000000 */
[----:B------:R-:W-:-:S02]  /*3df0*/  UPLOP3.LUT UP1, UPT, UPT, UPT, UPT, 0x40, 0x4 ;  /* 0x000000000004789c */ /* 0x000fc40003f2e870 */
[----:B------:R-:W-:Y:S01]  /*3e00*/  ULEA UR7, UR37, UR7, 0x18 ;  /* 0x0000000725077291 */ /* 0x000fe2000f8ec0ff */
[----:B------:R-:W-:-:S03]  /*3e10*/  UMOV UR13, URZ ;  /* 0x000000ff000d7c82 */ /* 0x000fc60008000000 */
[----:B------:R-:W3:Y:S01]  /*3e20*/  LDC R3, c[0x0][0xb0c] ;  /* 0x0002c300ff037b82 */ /* 0x000ee20000000800 */
[----:B--2---:R-:W-:Y:S02]  /*3e30*/  UISETP.NE.U32.AND UP3, UPT, UR8, URZ, UPT ;  /* 0x000000ff0800728c */ /* 0x004fe4000bf65070 */
[----:B----4-:R-:W-:-:S05]  /*3e40*/  UISETP.NE.U32.AND UP4, UPT, UR4, URZ, UPT ;  /* 0x000000ff0400728c */ /* 0x010fca000bf85070 */
[----:B------:R-:W2:Y:S01]  /*3e50*/  LDC R22, c[0x0][0xb20] ;  /* 0x0002c800ff167b82 */ /* 0x000ea20000000800 */
[----:B-1----:R-:W-:Y:S01]  /*3e60*/  ISETP.NE.AND P1, PT, R0, 0x1, PT ;  /* 0x000000010000780c */ /* 0x002fe20003f25270 */
[----:B------:R-:W-:Y:S02]  /*3e70*/  UISETP.NE.AND.EX UP3, UPT, UR9, URZ, UPT, UP3 ;  /* 0x000000ff0900728c */ /* 0x000fe4000bf65330 */
[----:B------:R-:W-:-:S04]  /*3e80*/  UISETP.NE.AND.EX UP4, UPT, UR5, URZ, UPT, UP4 ;  /* 0x000000ff0500728c */ /* 0x000fc8000bf85340 */
[----:B------:R-:W1:Y:S08]  /*3e90*/  LDC.64 R30, c[0x0][0x348] ;  /* 0x0000d200ff1e7b82 */ /* 0x000e700000000a00 */
[----:B------:R-:W4:Y:S08]  /*3ea0*/  LDC.64 R14, c[0x0][0xb10] ;  /* 0x0002c400ff0e7b82 */ /* 0x000f300000000a00 */
[----:B------:R-:W1:Y:S08]  /*3eb0*/  LDC.64 R6, c[0x0][0xb18] ;  /* 0x0002c600ff067b82 */ /* 0x000e700000000a00 */
[----:B------:R-:W1:Y:S08]  /*3ec0*/  LDC.64 R4, c[0x0][0xb28] ;  /* 0x0002ca00ff047b82 */ /* 0x000e700000000a00 */
[----:B--23--:R-:W1:Y:S02]  /*3ed0*/  LDC R23, c[0x0][0x374] ;  /* 0x0000dd00ff177b82 */ /* 0x00ce640000000800 */
.L_x_78:
[C---:B------:R-:W-:Y:S02]  /*3ee0*/  LEA R0, R29.reuse, UR7, 0x3 ;  /* 0x000000071d007c11 */ /* 0x040fe4000f8e18ff */
[----:B------:R-:W-:Y:S02]  /*3ef0*/  SHF.L.U32 R2, R28, 0x1f, RZ ;  /* 0x0000001f1c027819 */ /* 0x000fe400000006ff */
[----:B------:R-:W-:Y:S02]  /*3f00*/  LEA R16, R29, UR7, 0x4 ;  /* 0x000000071d107c11 */ /* 0x000fe4000f8e20ff */
[----:B--2---:R-:W2:Y:S02]  /*3f10*/  SYNCS.PHASECHK.TRANS64.TRYWAIT P0, [R0+URZ+0xa0], R2 ;  /* 0x0000a002000075a7 */ /* 0x004ea400080011ff */
[----:B--2---:R-:W-:Y:S05]  /*3f20*/  @!P0 BRA `(.L_x_70) ;  /* 0x00000038004c8947 */ /* 0x004fea0003800000 */
.L_x_148:
[----:B------:R-:W-:Y:S01]  /*3f30*/  ISETP.GE.AND P0, PT, R26, 0x1, PT ;  /* 0x000000011a00780c */ /* 0x000fe20003f06270 */
[----:B------:R-:W3:Y:S01]  /*3f40*/  LDS.128 R16, [R16+0x130] ;  /* 0x0001300010107984 */ /* 0x000ee20000000c00 */
[----:B--2---:R-:W-:Y:S01]  /*3f50*/  VIADD R0, R0, 0xb0 ;  /* 0x000000b000007836 */ /* 0x004fe20000000000 */
[----:B------:R-:W-:Y:S01]  /*3f60*/  @!PT LDS RZ, [RZ] ;  /* 0x00000000fffff984 */ /* 0x000fe20000000800 */
[----:B------:R-:W-:Y:S01]  /*3f70*/  @!PT LDS RZ, [RZ] ;  /* 0x00000000fffff984 */ /* 0x000fe20000000800 */
[----:B------:R-:W-:Y:S01]  /*3f80*/  @!PT LDS RZ, [RZ] ;  /* 0x00000000fffff984 */ /* 0x000fe20000000800 */
[----:B------:R-:W-:Y:S01]  /*3f90*/  @!PT LDS RZ, [RZ] ;  /* 0x00000000fffff984 */ /* 0x000fe20000000800 */
[----:B------:R2:W-:Y:S06]  /*3fa0*/  MEMBAR.ALL.CTA ;  /* 0x0000000000007992 */ /* 0x0005ec0000008000 */
[----:B--2---:R-:W2:Y:S01]  /*3fb0*/  FENCE.VIEW.ASYNC.S ;  /* 0x00000000000073c6 */ /* 0x004ea20000000000 */
[----:B------:R-:W-:Y:S04]  /*3fc0*/  PRMT R0, RZ, 0x654, R0 ;  /* 0x00000654ff007816 */ /* 0x000fe80000000000 */
[----:B--2---:R2:W-:Y:S01]  /*3fd0*/  SYNCS.ARRIVE.TRANS64.RED.A1T0 RZ, [R0+URZ], RZ ;  /* 0x000000ff00ff79a7 */ /* 0x0045e200081004ff */
[----:B---3--:R-:W-:Y:S11]  /*3fe0*/  LOP3.LUT P3, RZ, R18, 0x1, RZ, 0xc0, !PT ;  /* 0x0000000112ff7812 */ /* 0x008ff6000786c0ff */
[----:B------:R-:W-:Y:S02]  /*3ff0*/  @!UPT UIADD3 URZ, UPT, UPT, URZ, URZ, URZ ;  /* 0x000000fffffff290 */ /* 0x000fe4000fffe0ff */
[----:B------:R-:W-:Y:S02]  /*4000*/  @P3 MOV R11, R16 ;  /* 0x00000010000b3202 */ /* 0x000fe40000000f00 */
[----:B------:R-:W-:Y:S01]  /*4010*/  @P3 LOP3.LUT R10, R17, 0xffff, RZ, 0xc0, !PT ;  /* 0x0000ffff110a3812 */ /* 0x000fe200078ec0ff */
[----:B--2---:R-:W-:Y:S06]  /*4020*/  @!P0 BRA `(.L_x_71) ;  /* 0x0000000000a48947 */ /* 0x004fec0003800000 */
[-C--:B-1----:R-:W-:Y:S01]  /*4030*/  IMAD.HI.U32 R0, R23, R7.reuse, RZ ;  /* 0x0000000717007227 */ /* 0x082fe200078e00ff */
[----:B------:R-:W-:Y:S02]  /*4040*/  ISETP.NE.AND P0, PT, R6, 0x1, PT ;  /* 0x000000010600780c */ /* 0x000fe40003f05270 */
[----:B------:R-:W-:Y:S01]  /*4050*/  ISETP.NE.AND P2, PT, R26, 0x1, PT ;  /* 0x000000011a00780c */ /* 0x000fe20003f45270 */
[----:B----4-:R-:W-:Y:S01]  /*4060*/  IMAD.HI.U32 R9, R24, R14, RZ ;  /* 0x0000000e18097227 */ /* 0x010fe200078e00ff */
[----:B------:R-:W-:Y:S02]  /*4070*/  SHF.R.U32.HI R0, RZ, R22, R0 ;  /* 0x00000016ff007219 */ /* 0x000fe40000011600 */
[----:B------:R-:W-:Y:S01]  /*4080*/  ISETP.NE.AND P4, PT, R3, 0x1, PT ;  /* 0x000000010300780c */ /* 0x000fe20003f85270 */
[----:B------:R-:W-:Y:S01]  /*4090*/  IMAD.HI.U32 R13, R10, R7, RZ ;  /* 0x000000070a0d7227 */ /* 0x000fe200078e00ff */
[----:B------:R-:W-:Y:S02]  /*40a0*/  SHF.R.U32.HI R9, RZ, R15, R9 ;  /* 0x0000000fff097219 */ /* 0x000fe40000011609 */
[----:B------:R-:W-:Y:S01]  /*40b0*/  SEL R0, R23, R0, !P0 ;  /* 0x0000000017007207 */ /* 0x000fe20004000000 */
[----:B------:R-:W-:Y:S01]  /*40c0*/  IMAD.HI.U32 R12, R11, R14, RZ ;  /* 0x0000000e0b0c7227 */ /* 0x000fe200078e00ff */
[----:B------:R-:W-:Y:S03]  /*40d0*/  SEL R9, R24, R9, !P4 ;  /* 0x0000000918097207 */ /* 0x000fe60006000000 */
[-C--:B------:R-:W-:Y:S01]  /*40e0*/  IMAD.HI.U32 R8, R0, R4.reuse, RZ ;  /* 0x0000000400087227 */ /* 0x080fe200078e00ff */
[----:B------:R-:W-:Y:S03]  /*40f0*/  SHF.R.U32.HI R12, RZ, R15, R12 ;  /* 0x0000000fff0c7219 */ /* 0x000fe6000001160c */
[----:B------:R-:W-:Y:S01]  /*4100*/  IMAD.HI.U32 R2, R9, R4, RZ ;  /* 0x0000000409027227 */ /* 0x000fe200078e00ff */
[-C--:B------:R-:W-:Y:S02]  /*4110*/  @P2 SHF.R.U32.HI R0, RZ, R5.reuse, R8 ;  /* 0x00000005ff002219 */ /* 0x080fe40000011608 */
[----:B------:R-:W-:Y:S02]  /*4120*/  SHF.R.U32.HI R8, RZ, R22, R13 ;  /* 0x00000016ff087219 */ /* 0x000fe4000001160d */
[----:B------:R-:W-:Y:S01]  /*4130*/  @P2 SHF.R.U32.HI R9, RZ, R5, R2 ;  /* 0x00000005ff092219 */ /* 0x000fe20000011602 */
[----:B------:R-:W-:Y:S01]  /*4140*/  IMAD R0, R26, R0, RZ ;  /* 0x000000001a007224 */ /* 0x000fe200078e02ff */
[----:B------:R-:W-:Y:S02]  /*4150*/  SEL R8, R10, R8, !P0 ;  /* 0x000000080a087207 */ /* 0x000fe40004000000 */
[----:B------:R-:W-:Y:S01]  /*4160*/  SEL R2, R11, R12, !P4 ;  /* 0x0000000c0b027207 */ /* 0x000fe20006000000 */
[----:B------:R-:W-:Y:S01]  /*4170*/  IMAD R12, R26, R9, RZ ;  /* 0x000000091a0c7224 */ /* 0x000fe200078e02ff */
[C---:B------:R-:W-:Y:S01]  /*4180*/  ISETP.GE.AND P0, PT, R8.reuse, R0, PT ;  /* 0x000000000800720c */ /* 0x040fe20003f06270 */
[----:B------:R-:W-:Y:S03]  /*4190*/  IMAD.HI.U32 R0, R8, R4, RZ ;  /* 0x0000000408007227 */ /* 0x000fe600078e00ff */
[----:B------:R-:W-:Y:S02]  /*41a0*/  ISETP.GE.OR P0, PT, R2, R12, P0 ;  /* 0x0000000c0200720c */ /* 0x000fe40000706670 */
[-C--:B------:R-:W-:Y:S04]  /*41b0*/  SHF.R.U32.HI R0, RZ, R5.reuse, R0 ;  /* 0x00000005ff007219 */ /* 0x080fe80000011600 */
[----:B------:R-:W-:Y:S05]  /*41c0*/  SEL R13, R8, R0, !P2 ;  /* 0x00000000080d7207 */ /* 0x000fea0005000000 */
[----:B------:R-:W-:Y:S02]  /*41d0*/  IMAD.MOV R12, RZ, RZ, -R13 ;  /* 0x000000ffff0c7224 */ /* 0x000fe400078e0a0d */
[----:B------:R-:W-:Y:S04]  /*41e0*/  @!P0 IMAD.HI.U32 R0, R2, R4, RZ ;  /* 0x0000000402008227 */ /* 0x000fe800078e00ff */
[----:B------:R-:W-:Y:S01]  /*41f0*/  IMAD R12, R26, R12, R8 ;  /* 0x0000000c1a0c7224 */ /* 0x000fe200078e0208 */
[----:B------:R-:W-:Y:S04]  /*4200*/  @!P0 SHF.R.U32.HI R0, RZ, R5, R0 ;  /* 0x00000005ff008219 */ /* 0x000fe80000011600 */
[----:B------:R-:W-:Y:S04]  /*4210*/  @!P0 SEL R0, R2, R0, !P2 ;  /* 0x0000000002008207 */ /* 0x000fe80005000000 */
[----:B------:R-:W-:Y:S01]  /*4220*/  @!P0 IADD3 R13, PT, PT, R13, -R0, RZ ;  /* 0x800000000d0d8210 */ /* 0x000fe20007ffe0ff */
[----:B------:R-:W-:Y:S01]  /*4230*/  @!P0 IMAD R0, R9, R12, R0 ;  /* 0x0000000c09008224 */ /* 0x000fe200078e0200 */
[----:B------:R-:W-:Y:S01]  /*4240*/  IADD3 R9, PT, PT, -R8, RZ, RZ ;  /* 0x000000ff08097210 */ /* 0x000fe20007ffe1ff */
[--C-:B------:R-:W-:Y:S02]  /*4250*/  IMAD.MOV R12, RZ, RZ, -R2.reuse ;  /* 0x000000ffff0c7224 */ /* 0x100fe400078e0a02 */
[----:B------:R-:W-:Y:S02]  /*4260*/  @!P0 IMAD R8, R13, R26, R2 ;  /* 0x0000001a0d088224 */ /* 0x000fe400078e0202 */
[----:B------:R-:W-:Y:S02]  /*4270*/  @!P0 IMAD.MOV.U32 R2, RZ, RZ, R0 ;  /* 0x000000ffff028224 */ /* 0x000fe400078e0000 */
[----:B------:R-:W-:Y:S02]  /*4280*/  IMAD R11, R3, R12, R11 ;  /* 0x0000000c030b7224 */ /* 0x000fe400078e020b */
[----:B------:R-:W-:Y:S02]  /*4290*/  IMAD R10, R6, R9, R10 ;  /* 0x00000009060a7224 */ /* 0x000fe400078e020a */
[----:B------:R-:W-:Y:S02]  /*42a0*/  IMAD R11, R2, R3, R11 ;  /* 0x00000003020b7224 */ /* 0x000fe400078e020b */
[----:B------:R-:W-:Y:S02]  /*42b0*/  IMAD R10, R8, R6, R10 ;  /* 0x00000006080a7224 */ /* 0x000fe400078e020a */
.L_x_71:
[----:B------:R-:W-:Y:S05]  /*42c0*/  BRA.U UP1, `(.L_x_72) ;  /* 0x0000000101107547 */ /* 0x000fea000b800000 */
[----:B------:R-:W-:Y:S04]  /*42d0*/  MOV R2, UR6 ;  /* 0x0000000600027c02 */ /* 0x000fe80008000f00 */
[----:B------:R-:W-:Y:S04]  /*42e0*/  SHF.L.U32 R2, R2, 0x1f, RZ ;  /* 0x0000001f02027819 */ /* 0x000fe800000006ff */
[----:B------:R-:W2:Y:S02]  /*42f0*/  SYNCS.PHASECHK.TRANS64.TRYWAIT P0, [UR7+0x98], R2 ;  /* 0x00009802ff0075a7 */ /* 0x000ea40008001107 */
[----:B--2---:R-:W-:Y:S05]  /*4300*/  @!P0 BRA `(.L_x_73) ;  /* 0x0000003400688947 */ /* 0x004fea0003800000 */
.L_x_72:
[----:B------:R-:W-:Y:S02]  /*4310*/  R2UR UR11, R21 ;  /* 0x00000000150b72ca */ /* 0x000fe400000e0000 */
[----:B------:R-:W-:Y:S02]  /*4320*/  R2UR UR10, R20 ;  /* 0x00000000140a72ca */ /* 0x000fe400000e0000 */
[----:B------:R-:W-:Y:S04]  /*4330*/  ISETP.NE.U32.AND P2, PT, RZ, UR4, PT ;  /* 0x00000004ff007c0c */ /* 0x000fe8000bf45070 */
[----:B------:R-:W-:Y:S05]  /*4340*/  ISETP.NE.AND.EX P2, PT, RZ, UR5, PT, P2 ;  /* 0x00000005ff007c0c */ /* 0x000fea000bf45320 */
[----:B------:R-:W-:Y:S02]  /*4350*/  USHF.L.U32 UR11, UR11, 0x6, URZ ;  /* 0x000000060b0b7899 */ /* 0x000fe400080006ff */
[----:B------:R-:W-:Y:S01]  /*4360*/  USHF.L.U32 UR10, UR10, 0x6, URZ ;  /* 0x000000060a0a7899 */ /* 0x000fe200080006ff */
[----:B------:R-:W-:Y:S11]  /*4370*/  BRA.U !UP4, `(.L_x_74) ;  /* 0x000000010c347547 */ /* 0x000ff6000b800000 */
[----:B------:R-:W-:Y:S01]  /*4380*/  UPLOP3.LUT UP0, UPT, UPT, UPT, UP3, 0x80, 0x8 ;  /* 0x000000000008789c */ /* 0x000fe20003f0f030 */
[----:B--2---:R-:W-:Y:S02]  /*4390*/  HFMA2 R0, -RZ, RZ, 0, 5.9604644775390625e-08 ;  /* 0x00000001ff007431 */ /* 0x004fe400000001ff */
[----:B------:R-:W-:Y:S03]  /*43a0*/  IMAD.MOV.U32 R60, RZ, RZ, 0x1 ;  /* 0x00000001ff3c7424 */ /* 0x000fe600078e00ff */
[----:B------:R-:W-:Y:S05]  /*43b0*/  PLOP3.LUT P0, PT, PT, PT, UP0, 0x80, 0x8 ;  /* 0x000000000008781c */ /* 0x000fea0003f0f008 */
[----:B------:R-:W2:Y:S01]  /*43c0*/  @UP0 LDCU.64 UR14, c[0x0][0x888] ;  /* 0x00011100ff0e07ac */ /* 0x000ea20008000a00 */
[----:B------:R-:W-:Y:S07]  /*43d0*/  @UP0 UIMAD UR8, UR36, UR4, URZ ;  /* 0x00000004240802a4 */ /* 0x000fee000f8e02ff */
[----:B------:R-:W-:Y:S01]  /*43e0*/  @!P0 PRMT R60, R0, 0x7610, R60 ;  /* 0x00007610003c8816 */ /* 0x000fe2000000003c */
[----:B--2---:R-:W-:Y:S03]  /*43f0*/  @UP0 UIMAD.WIDE UR14, UR8, 0x4, UR14 ;  /* 0x00000004080e08a5 */ /* 0x004fe6000f8e020e */
[----:B------:R-:W2:Y:S03]  /*4400*/  @!UP0 LDCU UR8, c[0x0][0x880] ;  /* 0x00011000ff0887ac */ /* 0x000ea60008000800 */
[----:B------:R-:W-:Y:S01]  /*4410*/  IMAD.U32 R8, RZ, RZ, UR14 ;  /* 0x0000000eff087e24 */ /* 0x000fe2000f8e00ff */
[----:B------:R-:W-:Y:S05]  /*4420*/  MOV R9, UR15 ;  /* 0x0000000f00097c02 */ /* 0x000fea0008000f00 */
[----:B-----5:R3:W5:Y:S02]  /*4430*/  @P0 LDG.E R35, desc[UR46][R8.64] ;  /* 0x0000002e08230981 */ /* 0x020764000c1e1900 */
[----:B--23--:R-:W-:Y:S07]  /*4440*/  @!P0 IMAD.U32 R35, RZ, RZ, UR8 ;  /* 0x00000008ff238e24 */ /* 0x00cfee000f8e00ff */
.L_x_74:
[----:B-----5:R-:W-:Y:S01]  /*4450*/  @!P2 FSETP.EQ.AND P0, PT, R35, RZ, PT ;  /* 0x000000ff2300a20b */ /* 0x020fe20003f02000 */
[----:B------:R-:W-:Y:S01]  /*4460*/  @!UPT UIADD3 URZ, UPT, UPT, URZ, URZ, URZ ;  /* 0x000000fffffff290 */ /* 0x000fe2000fffe0ff */
[----:B------:R-:W-:Y:S11]  /*4470*/  @!P2 BRA `(.L_x_75) ;  /* 0x000000000014a947 */ /* 0x000ff60003800000 */
[----:B------:R-:W-:Y:S02]  /*4480*/  LOP3.LUT P2, RZ, R60, 0xff, RZ, 0xc0, !PT ;  /* 0x000000ff3cff7812 */ /* 0x000fe4000784c0ff */
[----:B------:R-:W-:Y:S04]  /*4490*/  PLOP3.LUT P0, PT, PT, PT, UP0, 0x80, 0x8 ;  /* 0x000000000008781c */ /* 0x000fe80003f0f008 */
[----:B------:R-:W-:Y:S07]  /*44a0*/  PLOP3.LUT P0, PT, P0, PT, PT, 0x8, 0x80 ;  /* 0x000000000080781c */ /* 0x000fee000070e170 */
[----:B------:R-:W-:Y:S11]  /*44b0*/  @P2 FSETP.EQ.AND P0, PT, R35, RZ, PT ;  /* 0x000000ff2300220b */ /* 0x000ff60003f02000 */
[----:B------:R-:W-:Y:S02]  /*44c0*/  @!UPT UIADD3 URZ, UPT, UPT, URZ, URZ, URZ ;  /* 0x000000fffffff290 */ /* 0x000fe4000fffe0ff */
.L_x_75:
[----:B------:R-:W-:Y:S01]  /*44d0*/  ULEA UR15, UR13, UR7, 0x3 ;  /* 0x000000070d0f7291 */ /* 0x000fe2000f8e18ff */
[----:B------:R-:W-:Y:S02]  /*44e0*/  SHF.L.U32 R9, R32, 0x1f, RZ ;  /* 0x0000001f20097819 */ /* 0x000fe400000006ff */
[----:B------:R-:W-:Y:S04]  /*44f0*/  ELECT P4, URZ, PT ;  /* 0x0000000000ff782f */ /* 0x000fe80003880000 */
[----:B------:R-:W-:Y:S02]  /*4500*/  PLOP3.LUT P4, PT, P0, P4, PT, 0xf2, 0x2f ;  /* 0x00000000002f781c */ /* 0x000fe40000789e72 */
[----:B------:R-:W3:Y:S11]  /*4510*/  SYNCS.PHASECHK.TRANS64.TRYWAIT P2, [UR15+0x78], R9 ;  /* 0x00007809ff0075a7 */ /* 0x000ef6000804110f */
[----:B-1----:R-:W-:Y:S05]  /*4520*/  @!P4 IADD3 R8, P0, PT, R30, 0x580, RZ ;  /* 0x000005801e08c810 */ /* 0x002fea0007f1e0ff */
[----:B--2---:R-:W-:Y:S01]  /*4530*/  @!P4 IMAD.X R2, RZ, RZ, R31, P0 ;  /* 0x000000ffff02c224 */ /* 0x004fe200000e061f */
[----:B---3--:R-:W-:Y:S07]  /*4540*/  @!P2 BRA `(.L_x_76) ;  /* 0x0000003000f0a947 */ /* 0x008fee0003800000 */
.L_x_151:
[----:B------:R-:W2:Y:S01]  /*4550*/  LDC.64 R12, c[0x0][0xb18] ;  /* 0x0002c600ff0c7b82 */ /* 0x000ea20000000a00 */
[----:B------:R-:W-:Y:S01]  /*4560*/  @!P4 R2UR UR8, R2 ;  /* 0x000000000208c2ca */ /* 0x000fe200000e0000 */
[----:B------:R-:W-:Y:S01]  /*4570*/  VOTEU.ALL UP2, P4 ;  /* 0x0000000000ff7886 */ /* 0x000fe20002040000 */
[----:B------:R-:W-:Y:S01]  /*4580*/  @!P4 R2UR UR9, R8 ;  /* 0x000000000809c2ca */ /* 0x000fe200000e0000 */
[----:B------:R-:W-:Y:S01]  /*4590*/  VOTEU.ALL UP1, P4 ;  /* 0x0000000000ff7886 */ /* 0x000fe20002020000 */
[----:B-1----:R-:W-:Y:S03]  /*45a0*/  @!P4 IMAD.MOV.U32 R0, RZ, RZ, 0x1000 ;  /* 0x00001000ff00c424 */ /* 0x002fe600078e00ff */
[----:B------:R-:W1:Y:S01]  /*45b0*/  @!P1 LDC R2, c[0x0][0xb0c] ;  /* 0x0002c300ff029b82 */ /* 0x000e620000000800 */
[----:B------:R-:W-:Y:S01]  /*45c0*/  UMOV UR20, 0x0 ;  /* 0x0000000000147882 */ /* 0x000fe20000000000 */
[----:B------:R-:W-:Y:S01]  /*45d0*/  UMOV UR21, 0x10000000 ;  /* 0x1000000000157882 */ /* 0x000fe20000000000 */
[----:B------:R-:W-:Y:S01]  /*45e0*/  UMOV UR12, UR36 ;  /* 0x00000024000c7c82 */ /* 0x000fe20008000000 */
[----:B------:R-:W-:Y:S01]  /*45f0*/  UIADD3 UR14, UPT, UPT, UR13, 0x1, URZ ;  /* 0x000000010d0e7890 */ /* 0x000fe2000fffe0ff */
[----:B------:R-:W-:Y:S01]  /*4600*/  @P3 SHF.R.U32.HI R27, RZ, 0x10, R17 ;  /* 0x00000010ff1b3819 */ /* 0x000fe20000011611 */
[----:B------:R-:W-:Y:S02]  /*4610*/  VIADD R29, R29, 0x1 ;  /* 0x000000011d1d7836 */ /* 0x000fe40000000000 */
[----:B------:R-:W-:Y:S01]  /*4620*/  IMAD.U32 R9, RZ, RZ, UR8 ;  /* 0x00000008ff097e24 */ /* 0x000fe2000f8e00ff */
[----:B------:R-:W-:Y:S01]  /*4630*/  @!UP2 ULEA UR8, UR13, UR7, 0xc ;  /* 0x000000070d08a291 */ /* 0x000fe2000f8e60ff */
[----:B------:R-:W-:Y:S01]  /*4640*/  IMAD.U32 R8, RZ, RZ, UR9 ;  /* 0x00000009ff087e24 */ /* 0x000fe2000f8e00ff */
[----:B------:R-:W-:Y:S02]  /*4650*/  UIADD3 UR9, UPT, UPT, UR15, 0x60, URZ ;  /* 0x000000600f097890 */ /* 0x000fe4000fffe0ff */
[----:B------:R-:W-:Y:S01]  /*4660*/  @!P4 R2UR UR19, R9 ;  /* 0x000000000913c2ca */ /* 0x000fe200000e0000 */
[----:B------:R-:W-:Y:S01]  /*4670*/  @!UP2 UIADD3 UR8, UPT, UPT, UR8, 0x200, URZ ;  /* 0x000002000808a890 */ /* 0x000fe2000fffe0ff */
[----:B------:R-:W-:Y:S01]  /*4680*/  @!P4 R2UR UR18, R8 ;  /* 0x000000000812c2ca */ /* 0x000fe200000e0000 */
[----:B------:R-:W-:Y:S01]  /*4690*/  UISETP.NE.AND UP5, UPT, UR14, 0x3, UPT ;  /* 0x000000030e00788c */ /* 0x000fe2000bfa5270 */
[----:B------:R-:W3:Y:S01]  /*46a0*/  LDC.64 R8, c[0x0][0xb10] ;  /* 0x0002c400ff087b82 */ /* 0x000ee20000000a00 */
[----:B------:R-:W-:Y:S02]  /*46b0*/  UPRMT UR16, UR37, 0x654, UR9 ;  /* 0x0000065425107896 */ /* 0x000fe40008000009 */
[----:B------:R-:W-:Y:S02]  /*46c0*/  USEL UR17, URZ, 0x1, UP5 ;  /* 0x00000001ff117887 */ /* 0x000fe4000a800000 */
[----:B------:R-:W-:Y:S04]  /*46d0*/  USEL UR14, UR14, URZ, UP5 ;  /* 0x000000ff0e0e7287 */ /* 0x000fe8000a800000 */
[----:B------:R-:W-:Y:S01]  /*46e0*/  ULEA UR13, UR14, UR7, 0x3 ;  /* 0x000000070e0d7291 */ /* 0x000fe2000f8e18ff */
[----:B------:R-:W-:Y:S01]  /*46f0*/  LOP3.LUT R32, R32, UR17, RZ, 0x3c, !PT ;  /* 0x0000001120207c12 */ /* 0x000fe2000f8e3cff */
[----:B------:R1:W-:Y:S01]  /*4700*/  @!UP1 UTMALDG.3D [UR8], [UR18], desc[UR20] ;  /* 0x00001408120095b4 */ /* 0x0003e20008011000 */
[----:B------:R5:W-:Y:S02]  /*4710*/  @!P4 SYNCS.ARRIVE.TRANS64.RED.A0TR RZ, [UR15+0x60], R0 ;  /* 0x00006000ffffc9a7 */ /* 0x000be4000830040f */
[----:B------:R-:W-:Y:S01]  /*4720*/  SHF.L.U32 R20, R32, 0x1f, RZ ;  /* 0x0000001f20147819 */ /* 0x000fe200000006ff */
[C---:B---3--:R-:W-:Y:S01]  /*4730*/  @!P1 IMAD.HI.U32 R8, R11.reuse, R8, RZ ;  /* 0x000000080b089227 */ /* 0x048fe200078e00ff */
[----:B--2---:R-:W-:Y:S02]  /*4740*/  @!P1 ISETP.NE.AND P0, PT, R12, 0x1, PT ;  /* 0x000000010c00980c */ /* 0x004fe40003f05270 */
[----:B-1----:R-:W-:Y:S01]  /*4750*/  @!P1 ISETP.NE.AND P2, PT, R2, 0x1, PT ;  /* 0x000000010200980c */ /* 0x002fe20003f45270 */
[----:B------:R-:W-:Y:S01]  /*4760*/  SYNCS.ARRIVE.TRANS64.RED.A1T0 RZ, [UR16], RZ ;  /* 0x000000ffffff79a7 */ /* 0x000fe20008100410 */
[C---:B------:R-:W-:Y:S01]  /*4770*/  @!P1 IMAD.HI.U32 R13, R10.reuse, R13, RZ ;  /* 0x0000000d0a0d9227 */ /* 0x040fe200078e00ff */
[----:B------:R-:W-:Y:S04]  /*4780*/  @!P1 SHF.R.U32.HI R8, RZ, R9, R8 ;  /* 0x00000009ff089219 */ /* 0x000fe80000011608 */
[----:B------:R-:W-:Y:S01]  /*4790*/  @!P1 SEL R8, R11, R8, !P2 ;  /* 0x000000080b089207 */ /* 0x000fe20005000000 */
[----:B------:R-:W1:Y:S01]  /*47a0*/  SYNCS.PHASECHK.TRANS64.TRYWAIT P5, [UR13+0x78], R20 ;  /* 0x00007814ff0075a7 */ /* 0x000e6200080a110d */
[----:B-----5:R-:W2:Y:S02]  /*47b0*/  @!P1 LDC R0, c[0x0][0xb20] ;  /* 0x0002c800ff009b82 */ /* 0x020ea40000000800 */
[----:B--2---:R-:W-:Y:S04]  /*47c0*/  @!P1 SHF.R.U32.HI R0, RZ, R0, R13 ;  /* 0x00000000ff009219 */ /* 0x004fe8000001160d */
[----:B------:R-:W-:Y:S05]  /*47d0*/  @!P1 SEL R9, R10, R0, !P0 ;  /* 0x000000000a099207 */ /* 0x000fea0004000000 */
[----:B------:R-:W-:Y:S02]  /*47e0*/  @!P1 IMAD.IADD R0, R9, 0x1, -R8 ;  /* 0x0000000109009824 */ /* 0x000fe400078e0a08 */
[----:B------:R-:W-:Y:S02]  /*47f0*/  @!P1 IMAD.IADD R8, R8, 0x1, -R9 ;  /* 0x0000000108089824 */ /* 0x000fe400078e0a09 */
[----:B------:R-:W-:Y:S02]  /*4800*/  @!P1 IMAD R11, R0, R2, R11 ;  /* 0x00000002000b9224 */ /* 0x000fe400078e020b */
[----:B------:R-:W-:Y:S01]  /*4810*/  @!P1 IMAD R10, R8, R12, R10 ;  /* 0x0000000c080a9224 */ /* 0x000fe200078e020a */
[----:B-1----:R-:W-:Y:S06]  /*4820*/  @!P5 BRA `(.L_x_77) ;  /* 0x000000300050d947 */ /* 0x002fec0003800000 */
.L_x_153:
[----:B------:R-:W-:Y:S01]  /*4830*/  @!P4 IADD3 R2, P0, PT, R30, 0x580, RZ ;  /* 0x000005801e02c810 */ /* 0x000fe20007f1e0ff */
[----:B------:R-:W-:Y:S01]  /*4840*/  UMOV UR18, 0x0 ;  /* 0x0000000000127882 */ /* 0x000fe20000000000 */
[----:B------:R-:W-:Y:S01]  /*4850*/  UMOV UR19, 0x10000000 ;  /* 0x1000000000137882 */ /* 0x000fe20000000000 */
[----:B------:R-:W-:Y:S01]  /*4860*/  VOTEU.ALL UP1, P4 ;  /* 0x0000000000ff7886 */ /* 0x000fe20002020000 */
[----:B------:R-:W-:Y:S01]  /*4870*/  @!P4 R2UR UR9, R2 ;  /* 0x000000000209c2ca */ /* 0x000fe200000e0000 */
[----:B-1----:R-:W-:Y:S01]  /*4880*/  @!P4 IMAD.X R0, RZ, RZ, R31, P0 ;  /* 0x000000ffff00c224 */ /* 0x002fe200000e061f */
[----:B------:R-:W-:Y:S01]  /*4890*/  UMOV UR12, UR36 ;  /* 0x00000024000c7c82 */ /* 0x000fe20008000000 */
[----:B------:R-:W-:Y:S01]  /*48a0*/  @P3 R2UR UR36, R27 ;  /* 0x000000001b2432ca */ /* 0x000fe200000e0000 */
[----:B------:R-:W-:Y:S01]  /*48b0*/  @!UP1 ULEA UR15, UR14, UR7, 0xc ;  /* 0x000000070e0f9291 */ /* 0x000fe2000f8e60ff */
[----:B------:R-:W-:Y:S01]  /*48c0*/  ISETP.NE.AND P0, PT, R29, 0x2, PT ;  /* 0x000000021d00780c */ /* 0x000fe20003f05270 */
[----:B------:R-:W-:Y:S01]  /*48d0*/  @!UP1 UIADD3 UR10, UPT, UPT, UR10, 0x20, URZ ;  /* 0x000000200a0a9890 */ /* 0x000fe2000fffe0ff */
[----:B------:R-:W-:Y:S01]  /*48e0*/  @!P4 R2UR UR8, R0 ;  /* 0x000000000008c2ca */ /* 0x000fe200000e0000 */
[----:B------:R-:W-:Y:S01]  /*48f0*/  IMAD.IADD R20, R10, 0x1, R58 ;  /* 0x000000010a147824 */ /* 0x000fe200078e023a */
[----:B------:R-:W-:Y:S01]  /*4900*/  SEL R0, RZ, 0x1, P0 ;  /* 0x00000001ff007807 */ /* 0x000fe20000000000 */
[----:B------:R-:W-:Y:S01]  /*4910*/  IMAD.IADD R21, R11, 0x1, R59 ;  /* 0x000000010b157824 */ /* 0x000fe200078e023b */
[----:B------:R-:W-:Y:S02]  /*4920*/  SEL R29, R29, RZ, P0 ;  /* 0x000000ff1d1d7207 */ /* 0x000fe40000000000 */
[----:B------:R-:W-:Y:S01]  /*4930*/  IMAD.U32 R8, RZ, RZ, UR9 ;  /* 0x00000009ff087e24 */ /* 0x000fe2000f8e00ff */
[----:B------:R-:W-:Y:S01]  /*4940*/  UIADD3 UR9, UPT, UPT, UR13, 0x60, URZ ;  /* 0x000000600d097890 */ /* 0x000fe2000fffe0ff */
[----:B------:R-:W-:Y:S03]  /*4950*/  LOP3.LUT R28, R28, R0, RZ, 0x3c, !PT ;  /* 0x000000001c1c7212 */ /* 0x000fe600078e3cff */
[----:B------:R-:W-:Y:S02]  /*4960*/  @!P4 R2UR UR16, R8 ;  /* 0x000000000810c2ca */ /* 0x000fe400000e0000 */
[----:B------:R-:W-:Y:S01]  /*4970*/  IMAD.U32 R9, RZ, RZ, UR8 ;  /* 0x00000008ff097e24 */ /* 0x000fe2000f8e00ff */
[----:B------:R-:W-:Y:S01]  /*4980*/  @!UP1 UIADD3 UR8, UPT, UPT, UR15, 0x200, URZ ;  /* 0x000002000f089890 */ /* 0x000fe2000fffe0ff */
[----:B------:R-:W-:Y:S01]  /*4990*/  VOTEU.ALL UP1, P4 ;  /* 0x0000000000ff7886 */ /* 0x000fe20002020000 */
[----:B------:R-:W-:Y:S02]  /*49a0*/  UPRMT UR15, UR37, 0x654, UR9 ;  /* 0x00000654250f7896 */ /* 0x000fe40008000009 */
[----:B------:R-:W-:Y:S11]  /*49b0*/  @!P4 R2UR UR17, R9 ;  /* 0x000000000911c2ca */ /* 0x000ff600000e0000 */
[----:B------:R-:W-:Y:S02]  /*49c0*/  @!UPT UIADD3 URZ, UPT, UPT, URZ, URZ, URZ ;  /* 0x000000fffffff290 */ /* 0x000fe4000fffe0ff */
[----:B------:R2:W-:Y:S01]  /*49d0*/  @!UP1 UTMALDG.3D [UR8], [UR16], desc[UR18] ;  /* 0x00001208100095b4 */ /* 0x0005e20008011000 */
[----:B------:R2:W-:Y:S01]  /*49e0*/  @!P4 SYNCS.ARRIVE.TRANS64.RED.A0TR RZ, [UR13+0x60], R25 ;  /* 0x00006019ffffc9a7 */ /* 0x0005e2000830040d */
[----:B------:R-:W-:Y:S04]  /*49f0*/  UIADD3 UR13, UPT, UPT, UR14, 0x1, URZ ;  /* 0x000000010e0d7890 */ /* 0x000fe8000fffe0ff */
[----:B------:R-:W-:Y:S04]  /*4a00*/  UISETP.NE.AND UP1, UPT, UR13, 0x3, UPT ;  /* 0x000000030d00788c */ /* 0x000fe8000bf25270 */
[----:B------:R-:W-:Y:S02]  /*4a10*/  USEL UR14, URZ, 0x1, UP1 ;  /* 0x00000001ff0e7887 */ /* 0x000fe40008800000 */
[----:B------:R-:W-:Y:S02]  /*4a20*/  USEL UR13, UR13, URZ, UP1 ;  /* 0x000000ff0d0d7287 */ /* 0x000fe40008800000 */
[----:B------:R-:W-:Y:S02]  /*4a30*/  UPLOP3.LUT UP1, UPT, UPT, UPT, UPT, 0x80, 0x8 ;  /* 0x000000000008789c */ /* 0x000fe40003f2f070 */
[----:B------:R-:W-:Y:S01]  /*4a40*/  LOP3.LUT R32, R32, UR14, RZ, 0x3c, !PT ;  /* 0x0000000e20207c12 */ /* 0x000fe2000f8e3cff */
[----:B------:R-:W-:Y:S01]  /*4a50*/  SYNCS.ARRIVE.TRANS64.RED.A1T0 RZ, [UR15], RZ ;  /* 0x000000ffffff79a7 */ /* 0x000fe2000810040f */
[----:B------:R-:W-:Y:S07]  /*4a60*/  @P3 BRA `(.L_x_78) ;  /* 0xfffffff4001c3947 */ /* 0x000fee000383ffff */
[----:B------:R-:W-:Y:S01]  /*4a70*/  UIADD3 UR7, UPT, UPT, UR7, 0x78, URZ ;  /* 0x0000007807077890 */ /* 0x000fe2000fffe0ff */
[----:B------:R-:W-:-:S03]  /*4a80*/  SHF.L.U32 R2, R32, 0x1f, RZ ;  /* 0x0000001f20027819 */ /* 0x000fc600000006ff */
[----:B------:R-:W-:-:S09]  /*4a90*/  ULEA UR4, UR13, UR7, 0x3 ;  /* 0x000000070d047291 */ /* 0x000fd2000f8e18ff */
[----:B------:R-:W1:Y:S02]  /*4aa0*/  SYNCS.PHASECHK.TRANS64.TRYWAIT P0, [UR4], R2 ;  /* 0x00000002ff0075a7 */ /* 0x000e640008001104 */
[----:B-1----:R-:W-:Y:S05]  /*4ab0*/  @!P0 BRA `(.L_x_79) ;  /* 0x0000002c00c48947 */ /* 0x002fea0003800000 */
.L_x_155:
        /* <DEDUP_REMOVED lines=9> */
.L_x_157:
[----:B------:R-:W-:-:S04]  /*4b50*/  UIADD3 UR5, UPT, UPT, UR5, 0x1, URZ ;  /* 0x0000000105057890 */ /* 0x000fc8000fffe0ff */
[----:B------:R-:W-:-:S04]  /*4b60*/  UISETP.NE.AND UP0, UPT, UR5, 0x3, UPT ;  /* 0x000000030500788c */ /* 0x000fc8000bf05270 */
[----:B------:R-:W-:Y:S02]  /*4b70*/  USEL UR4, URZ, 0x1, UP0 ;  /* 0x00000001ff047887 */ /* 0x000fe40008000000 */
[----:B------:R-:W-:-:S04]  /*4b80*/  USEL UR5, UR5, URZ, UP0 ;  /* 0x000000ff05057287 */ /* 0x000fc80008000000 */
[----:B------:R-:W-:Y:S01]  /*4b90*/  ULEA UR5, UR5, UR7, 0x3 ;  /* 0x0000000705057291 */ /* 0x000fe2000f8e18ff */
[----:B-1----:R-:W-:-:S04]  /*4ba0*/  LOP3.LUT R2, R32, UR4, RZ, 0x3c, !PT ;  /* 0x0000000420027c12 */ /* 0x002fc8000f8e3cff */
[----:B------:R-:W-:Y:S01]  /*4bb0*/  SHF.L.U32 R2, R2, 0x1f, RZ ;  /* 0x0000001f02027819 */ /* 0x000fe200000006ff */
[----:B------:R-:W-:-:S07]  /*4bc0*/  IMAD.U32 R0, RZ, RZ, UR5 ;  /* 0x00000005ff007e24 */ /* 0x000fce000f8e00ff */
.L_x_81:
[----:B-1----:R1:W3:Y:S02]  /*4bd0*/  SYNCS.PHASECHK.TRANS64.TRYWAIT P0, [R0+URZ], R2 ;  /* 0x00000002000075a7 */ /* 0x0022e400080011ff */
[----:B---3--:R-:W-:Y:S05]  /*4be0*/  @!P0 NANOSLEEP.SYNCS 0x989680 ;  /* 0x009896800000895d */ /* 0x008fea0003900000 */
[----:B------:R-:W3:Y:S02]  /*4bf0*/  @!P0 SYNCS.PHASECHK.TRANS64 P0, [R0+URZ], R2 ;  /* 0x00000002000085a7 */ /* 0x000ee400080010ff */
[----:B--23--:R-:W-:Y:S05]  /*4c00*/  @P0 EXIT ;  /* 0x000000000000094d */ /* 0x00cfea0003800000 */
[----:B------:R-:W-:Y:S05]  /*4c10*/  BRA `(.L_x_81) ;  /* 0xfffffffc00ec7947 */ /* 0x000fea000383ffff */
.L_x_69:
[----:B------:R-:W-:-:S06]  /*4c20*/  UISETP.GE.AND UP1, UPT, UR8, 0x4, UPT ;  /* 0x000000040800788c */ /* 0x000fcc000bf26270 */
[----:B------:R-:W-:-:S13]  /*4c30*/  PLOP3.LUT P0, PT, PT, PT, UP1, 0x80, 0x8 ;  /* 0x000000000008781c */ /* 0x000fda0003f0f018 */
[----:B------:R-:W-:Y:S05]  /*4c40*/  @!P0 EXIT ;  /* 0x000000000000894d */ /* 0x000fea0003800000 */
[----:B------:R-:W-:Y:S01]  /*4c50*/  BAR.SYNC.DEFER_BLOCKING 0x6, 0xa0 ;  /* 0x0182800000007b1d */ /* 0x000fe20000010000 */
[C---:B------:R-:W-:Y:S01]  /*4c60*/  IMAD.SHL.U32 R3, R70.reuse, 0x20, RZ ;  /* 0x0000002046037824 */ /* 0x040fe200078e00ff */
[----:B------:R-:W-:Y:S01]  /*4c70*/  SHF.R.U32.HI R4, RZ, 0x1, R70 ;  /* 0x00000001ff047819 */ /* 0x000fe20000011646 */
[C---:B------:R-:W-:Y:S01]  /*4c80*/  IMAD.SHL.U32 R64, R70.reuse, 0x10, RZ ;  /* 0x0000001046407824 */ /* 0x040fe200078e00ff */
[C---:B------:R-:W-:Y:S01]  /*4c90*/  LOP3.LUT P0, RZ, R70.reuse, 0x4, RZ, 0xc0, !PT ;  /* 0x0000000446ff7812 */ /* 0x040fe2000780c0ff */
[----:B------:R-:W-:Y:S01]  /*4ca0*/  IMAD.U32 R32, R70, 0x10000, RZ ;  /* 0x0001000046207824 */ /* 0x000fe200078e00ff */
[----:B------:R-:W-:Y:S02]  /*4cb0*/  UMOV UR48, 0x400 ;  /* 0x0000040000307882 */ /* 0x000fe40000000000 */
[----:B------:R-:W1:Y:S01]  /*4cc0*/  LDC R63, c[0x0][0x370] ;  /* 0x0000dc00ff3f7b82 */ /* 0x000e620000000800 */
[----:B------:R-:W-:Y:S01]  /*4cd0*/  ULEA UR48, UR37, UR48, 0x18 ;  /* 0x0000003025307291 */ /* 0x000fe2000f8ec0ff */
[----:B------:R-:W-:Y:S01]  /*4ce0*/  LOP3.LUT R2, R3, 0xc0, RZ, 0xc0, !PT ;  /* 0x000000c003027812 */ /* 0x000fe200078ec0ff */
[----:B------:R-:W-:Y:S01]  /*4cf0*/  IMAD.MOV.U32 R69, RZ, RZ, 0x10 ;  /* 0x00000010ff457424 */ /* 0x000fe200078e00ff */
[----:B------:R-:W-:Y:S01]  /*4d00*/  LOP3.LUT R64, R64, 0x600, RZ, 0xc0, !PT ;  /* 0x0000060040407812 */ /* 0x000fe200078ec0ff */
[----:B------:R-:W-:Y:S01]  /*4d10*/  IMAD.MOV.U32 R31, RZ, RZ, RZ ;  /* 0x000000ffff1f7224 */ /* 0x000fe200078e00ff */
[----:B------:R-:W-:Y:S01]  /*4d20*/  LOP3.LUT R4, R2, 0x8, R4, 0xf8, !PT ;  /* 0x0000000802047812 */ /* 0x000fe200078ef804 */
[----:B------:R-:W-:Y:S01]  /*4d30*/  IMAD.SHL.U32 R2, R70, 0x4, RZ ;  /* 0x0000000446027824 */ /* 0x000fe200078e00ff */
[----:B------:R-:W2:Y:S01]  /*4d40*/  LDC R28, c[0x0][0xb0c] ;  /* 0x0002c300ff1c7b82 */ /* 0x000ea20000000800 */
[--C-:B------:R-:W-:Y:S01]  /*4d50*/  LOP3.LUT R64, R64, 0x20, R3.reuse, 0xf8, !PT ;  /* 0x0000002040407812 */ /* 0x100fe200078ef803 */
[----:B------:R-:W-:Y:S01]  /*4d60*/  IMAD.MOV.U32 R68, RZ, RZ, RZ ;  /* 0x000000ffff447224 */ /* 0x000fe200078e00ff */
[----:B------:R-:W-:Y:S01]  /*4d70*/  LOP3.LUT R32, R32, 0x600000, RZ, 0xc0, !PT ;  /* 0x0060000020207812 */ /* 0x000fe200078ec0ff */
[----:B------:R-:W-:Y:S01]  /*4d80*/  IMAD.MOV.U32 R73, RZ, RZ, RZ ;  /* 0x000000ffff497224 */ /* 0x000fe200078e00ff */
[----:B------:R-:W-:Y:S01]  /*4d90*/  LOP3.LUT R2, R4, 0x18, R2, 0x78, !PT ;  /* 0x0000001804027812 */ /* 0x000fe200078e7802 */
[----:B------:R-:W-:Y:S01]  /*4da0*/  IMAD.MOV.U32 R67, RZ, RZ, RZ ;  /* 0x000000ffff437224 */ /* 0x000fe200078e00ff */
[----:B------:R-:W-:Y:S01]  /*4db0*/  LOP3.LUT R64, R64, 0x100, R3, 0xf8, !PT ;  /* 0x0000010040407812 */ /* 0x000fe200078ef803 */
[----:B------:R-:W4:Y:S01]  /*4dc0*/  LDC R61, c[0x0][0xb20] ;  /* 0x0002c800ff3d7b82 */ /* 0x000f220000000800 */
[----:B------:R-:W3:Y:S01]  /*4dd0*/  LDS R0, [UR48+0x150] ;  /* 0x00015030ff007984 */ /* 0x000ee20008000800 */
[----:B------:R-:W-:Y:S01]  /*4de0*/  LOP3.LUT R70, R70, 0x60, RZ, 0xc0, !PT ;  /* 0x0000006046467812 */ /* 0x000fe200078ec0ff */
[----:B------:R-:W1:Y:S01]  /*4df0*/  LDCU.64 UR54, c[0x0][0x348] ;  /* 0x00006900ff3677ac */ /* 0x000e620008000a00 */
[----:B------:R-:W-:-:S02]  /*4e00*/  LOP3.LUT R64, R64, R2, RZ, 0xfc, !PT ;  /* 0x0000000240407212 */ /* 0x000fc400078efcff */
[----:B------:R-:W-:Y:S01]  /*4e10*/  SEL R69, R69, 0xfffffff0, !P0 ;  /* 0xfffffff045457807 */ /* 0x000fe20004000000 */
[----:B------:R-:W1:Y:S01]  /*4e20*/  LDCU.64 UR38, c[0x0][0x888] ;  /* 0x00011100ff2677ac */ /* 0x000e620008000a00 */
[----:B------:R-:W1:Y:S01]  /*4e30*/  LDC R27, c[0x0][0xb30] ;  /* 0x0002cc00ff1b7b82 */ /* 0x000e620000000800 */
[----:B------:R-:W1:Y:S01]  /*4e40*/  LDCU.64 UR44, c[0x0][0x890] ;  /* 0x00011200ff2c77ac */ /* 0x000e620008000a00 */
[----:B------:R-:W-:-:S06]  /*4e50*/  UMOV UR51, 0x1 ;  /* 0x0000000100337882 */ /* 0x000fcc0000000000 */
[----:B------:R-:W1:Y:S01]  /*4e60*/  LDC.64 R56, c[0x0][0xb10] ;  /* 0x0002c400ff387b82 */ /* 0x000e620000000a00 */
[----:B------:R-:W-:Y:S01]  /*4e70*/  UMOV UR56, URZ ;  /* 0x000000ff00387c82 */ /* 0x000fe20008000000 */
[----:B------:R-:W-:Y:S01]  /*4e80*/  UIADD3 UR52, UPT, UPT, UR48, 0x200, URZ ;  /* 0x0000020030347890 */ /* 0x000fe2000fffe0ff */
[----:B------:R-:W-:Y:S01]  /*4e90*/  UMOV UR50, URZ ;  /* 0x000000ff00327c82 */ /* 0x000fe20008000000 */
[----:B------:R-:W-:-:S04]  /*4ea0*/  UMOV UR49, URZ ;  /* 0x000000ff00317c82 */ /* 0x000fc80008000000 */
[----:B------:R-:W1:Y:S08]  /*4eb0*/  LDC.64 R24, c[0x0][0xb18] ;  /* 0x0002c600ff187b82 */ /* 0x000e700000000a00 */
[----:B------:R-:W1:Y:S08]  /*4ec0*/  LDC.64 R22, c[0x0][0xb28] ;  /* 0x0002ca00ff167b82 */ /* 0x000e700000000a00 */
[----:B------:R-:W1:Y:S01]  /*4ed0*/  LDC.64 R54, c[0x0][0x8b0] ;  /* 0x00022c00ff367b82 */ /* 0x000e620000000a00 */
[----:B---3--:R-:W-:-:S07]  /*4ee0*/  IMAD.IADD R32, R0, 0x1, R32 ;  /* 0x0000000100207824 */ /* 0x008fce00078e0220 */
[----:B------:R-:W3:Y:S08]  /*4ef0*/  LDC.64 R52, c[0x0][0x8a8] ;  /* 0x00022a00ff347b82 */ /* 0x000ef00000000a00 */
[----:B--2-4-:R-:W1:Y:S02]  /*4f00*/  LDC R62, c[0x0][0x374] ;  /* 0x0000dd00ff3e7b82 */ /* 0x014e640000000800 */
.L_x_112:
[----:B------:R-:W-:Y:S02]  /*4f10*/  LEA R0, R73, UR48, 0x3 ;  /* 0x0000003049007c11 */ /* 0x000fe4000f8e18ff */
[----:B------:R-:W-:Y:S02]  /*4f20*/  SHF.L.U32 R2, R67, 0x1f, RZ ;  /* 0x0000001f43027819 */ /* 0x000fe400000006ff */
[----:B-1----:R-:W-:Y:S02]  /*4f30*/  LEA R16, R73, UR48, 0x4 ;  /* 0x0000003049107c11 */ /* 0x002fe4000f8e20ff */
[----:B------:R-:W2:Y:S02]  /*4f40*/  SYNCS.PHASECHK.TRANS64.TRYWAIT P0, [R0+URZ+0xa0], R2 ;  /* 0x0000a002000075a7 */ /* 0x000ea400080011ff */
[----:B--2---:R-:W-:Y:S05]  /*4f50*/  @!P0 BRA `(.L_x_82) ;  /* 0x0000002800cc8947 */ /* 0x004fea0003800000 */
.L_x_158:
[----:B------:R-:W4:Y:S01]  /*4f60*/  LDC.64 R10, c[0x0][0xb10] ;  /* 0x0002c400ff0a7b82 */ /* 0x000f220000000a00 */
[----:B------:R-:W3:Y:S01]  /*4f70*/  LDS.128 R16, [R16+0x130] ;  /* 0x0001300010107984 */ /* 0x000ee20000000c00 */
[----:B-1----:R-:W-:Y:S01]  /*4f80*/  ISETP.NE.AND P1, PT, R27, 0x1, PT ;  /* 0x000000011b00780c */ /* 0x002fe20003f25270 */
[----:B--2---:R-:W-:Y:S01]  /*4f90*/  VIADD R0, R0, 0xb0 ;  /* 0x000000b000007836 */ /* 0x004fe20000000000 */
[----:B------:R-:W-:Y:S04]  /*4fa0*/  ISETP.GE.AND P0, PT, R26, 0x1, PT ;  /* 0x000000011a00780c */ /* 0x000fe80003f06270 */
[----:B------:R-:W1:Y:S01]  /*4fb0*/  LDC.64 R8, c[0x0][0xb18] ;  /* 0x0002c600ff087b82 */ /* 0x000e620000000a00 */
[----:B------:R-:W-:Y:S01]  /*4fc0*/  PRMT R0, RZ, 0x654, R0 ;  /* 0x00000654ff007816 */ /* 0x000fe20000000000 */
[----:B------:R-:W-:Y:S01]  /*4fd0*/  @!PT LDS RZ, [RZ] ;  /* 0x00000000fffff984 */ /* 0x000fe20000000800 */
[----:B------:R-:W-:Y:S01]  /*4fe0*/  @!PT LDS RZ, [RZ] ;  /* 0x00000000fffff984 */ /* 0x000fe20000000800 */
[----:B------:R-:W-:Y:S01]  /*4ff0*/  @!PT LDS RZ, [RZ] ;  /* 0x00000000fffff984 */ /* 0x000fe20000000800 */
[----:B------:R-:W-:Y:S01]  /*5000*/  @!PT LDS RZ, [RZ] ;  /* 0x00000000fffff984 */ /* 0x000fe20000000800 */
[----:B------:R2:W-:Y:S06]  /*5010*/  MEMBAR.ALL.CTA ;  /* 0x0000000000007992 */ /* 0x0005ec0000008000 */
[----:B--2---:R-:W2:Y:S01]  /*5020*/  FENCE.VIEW.ASYNC.S ;  /* 0x00000000000073c6 */ /* 0x004ea20000000000 */
[----:B------:R-:W1:Y:S08]  /*5030*/  @!P1 LDC R12, c[0x0][0xb20] ;  /* 0x0002c800ff0c9b82 */ /* 0x000e700000000800 */
[----:B------:R-:W1:Y:S01]  /*5040*/  @!P1 LDC R7, c[0x0][0xb0c] ;  /* 0x0002c300ff079b82 */ /* 0x000e620000000800 */
[----:B--2---:R2:W-:Y:S01]  /*5050*/  SYNCS.ARRIVE.TRANS64.RED.A1T0 RZ, [R0+URZ], RZ ;  /* 0x000000ff00ff79a7 */ /* 0x0045e200081004ff */
[----:B---3--:R-:W-:Y:S04]  /*5060*/  LOP3.LUT P4, RZ, R18, 0x1, RZ, 0xc0, !PT ;  /* 0x0000000112ff7812 */ /* 0x008fe8000788c0ff */
[----:B------:R-:W-:Y:S09]  /*5070*/  P2R R71, PR, RZ, 0x10 ;  /* 0x00000010ff477803 */ /* 0x000ff20000000000 */
[----:B------:R-:W-:Y:S02]  /*5080*/  @P4 MOV R30, R16 ;  /* 0x00000010001e4202 */ /* 0x000fe40000000f00 */
[----:B------:R-:W-:Y:S01]  /*5090*/  @P4 LOP3.LUT R29, R17, 0xffff, RZ, 0xc0, !PT ;  /* 0x0000ffff111d4812 */ /* 0x000fe200078ec0ff */
[----:B--2-4-:R-:W-:Y:S06]  /*50a0*/  @!P0 BRA `(.L_x_83) ;  /* 0x0000000000a48947 */ /* 0x014fec0003800000 */
[----:B------:R-:W-:Y:S01]  /*50b0*/  IMAD.HI.U32 R0, R62, R25, RZ ;  /* 0x000000193e007227 */ /* 0x000fe200078e00ff */
[----:B------:R-:W-:Y:S02]  /*50c0*/  ISETP.NE.AND P0, PT, R24, 0x1, PT ;  /* 0x000000011800780c */ /* 0x000fe40003f05270 */
[----:B------:R-:W-:Y:S01]  /*50d0*/  ISETP.NE.AND P2, PT, R26, 0x1, PT ;  /* 0x000000011a00780c */ /* 0x000fe20003f45270 */
[----:B------:R-:W-:Y:S01]  /*50e0*/  IMAD.HI.U32 R4, R63, R56, RZ ;  /* 0x000000383f047227 */ /* 0x000fe200078e00ff */
[----:B------:R-:W-:Y:S02]  /*50f0*/  SHF.R.U32.HI R0, RZ, R61, R0 ;  /* 0x0000003dff007219 */ /* 0x000fe40000011600 */
[----:B------:R-:W-:Y:S01]  /*5100*/  ISETP.NE.AND P3, PT, R28, 0x1, PT ;  /* 0x000000011c00780c */ /* 0x000fe20003f65270 */
[----:B------:R-:W-:Y:S01]  /*5110*/  IMAD.HI.U32 R6, R29, R25, RZ ;  /* 0x000000191d067227 */ /* 0x000fe200078e00ff */
[-C--:B------:R-:W-:Y:S02]  /*5120*/  SHF.R.U32.HI R4, RZ, R57.reuse, R4 ;  /* 0x00000039ff047219 */ /* 0x080fe40000011604 */
[----:B------:R-:W-:Y:S01]  /*5130*/  SEL R0, R62, R0, !P0 ;  /* 0x000000003e007207 */ /* 0x000fe20004000000 */
[----:B------:R-:W-:Y:S01]  /*5140*/  IMAD.HI.U32 R5, R30, R56, RZ ;  /* 0x000000381e057227 */ /* 0x000fe200078e00ff */
[----:B------:R-:W-:Y:S03]  /*5150*/  SEL R4, R63, R4, !P3 ;  /* 0x000000043f047207 */ /* 0x000fe60005800000 */
[-C--:B------:R-:W-:Y:S01]  /*5160*/  IMAD.HI.U32 R3, R0, R22.reuse, RZ ;  /* 0x0000001600037227 */ /* 0x080fe200078e00ff */
[----:B------:R-:W-:Y:S03]  /*5170*/  SHF.R.U32.HI R5, RZ, R57, R5 ;  /* 0x00000039ff057219 */ /* 0x000fe60000011605 */
[----:B------:R-:W-:Y:S01]  /*5180*/  IMAD.HI.U32 R2, R4, R22, RZ ;  /* 0x0000001604027227 */ /* 0x000fe200078e00ff */
[----:B------:R-:W-:Y:S02]  /*5190*/  @P2 SHF.R.U32.HI R0, RZ, R23, R3 ;  /* 0x00000017ff002219 */ /* 0x000fe40000011603 */
[----:B------:R-:W-:Y:S02]  /*51a0*/  SHF.R.U32.HI R3, RZ, R61, R6 ;  /* 0x0000003dff037219 */ /* 0x000fe40000011606 */
[----:B------:R-:W-:Y:S01]  /*51b0*/  @P2 SHF.R.U32.HI R4, RZ, R23, R2 ;  /* 0x00000017ff042219 */ /* 0x000fe20000011602 */
[----:B------:R-:W-:Y:S01]  /*51c0*/  IMAD R0, R26, R0, RZ ;  /* 0x000000001a007224 */ /* 0x000fe200078e02ff */
[----:B------:R-:W-:Y:S02]  /*51d0*/  SEL R3, R29, R3, !P0 ;  /* 0x000000031d037207 */ /* 0x000fe40004000000 */
[----:B------:R-:W-:Y:S01]  /*51e0*/  SEL R2, R30, R5, !P3 ;  /* 0x000000051e027207 */ /* 0x000fe20005800000 */
[----:B------:R-:W-:Y:S01]  /*51f0*/  IMAD R5, R26, R4, RZ ;  /* 0x000000041a057224 */ /* 0x000fe200078e02ff */
[C---:B------:R-:W-:Y:S01]  /*5200*/  ISETP.GE.AND P0, PT, R3.reuse, R0, PT ;  /* 0x000000000300720c */ /* 0x040fe20003f06270 */
[C---:B------:R-:W-:Y:S03]  /*5210*/  IMAD.HI.U32 R0, R3.reuse, R22, RZ ;  /* 0x0000001603007227 */ /* 0x040fe600078e00ff */
[C---:B------:R-:W-:Y:S02]  /*5220*/  ISETP.GE.OR P0, PT, R2.reuse, R5, P0 ;  /* 0x000000050200720c */ /* 0x040fe40000706670 */
[----:B------:R-:W-:Y:S04]  /*5230*/  SHF.R.U32.HI R0, RZ, R23, R0 ;  /* 0x00000017ff007219 */ /* 0x000fe80000011600 */
[C---:B------:R-:W-:Y:S05]  /*5240*/  SEL R6, R3.reuse, R0, !P2 ;  /* 0x0000000003067207 */ /* 0x040fea0005000000 */
        /* <DEDUP_REMOVED lines=14> */
[----:B------:R-:W-:Y:S07]  /*5330*/  IMAD R29, R3, R24, R29 ;  /* 0x00000018031d7224 */ /* 0x000fee00078e021d */
.L_x_83:
[----:B-1----:R-:W-:Y:S01]  /*5340*/  @!P1 ISETP.NE.AND P0, PT, R8, 0x1, PT ;  /* 0x000000010800980c */ /* 0x002fe20003f05270 */
[----:B------:R-:W-:Y:S01]  /*5350*/  @!P1 IMAD.HI.U32 R0, R30, R10, RZ ;  /* 0x0000000a1e009227 */ /* 0x000fe200078e00ff */
[----:B------:R-:W-:Y:S01]  /*5360*/  @!P1 ISETP.NE.AND P2, PT, R7, 0x1, PT ;  /* 0x000000010700980c */ /* 0x000fe20003f45270 */
[----:B------:R-:W-:Y:S01]  /*5370*/  ULOP3.LUT UP0, URZ, UR52, 0x1b0, URZ, 0xc0, !UPT ;  /* 0x000001b034ff7892 */ /* 0x000fe2000f80c0ff */
[----:B------:R-:W-:Y:S01]  /*5380*/  R2UR UR42, R21 ;  /* 0x00000000152a72ca */ /* 0x000fe200000e0000 */
[----:B------:R-:W-:Y:S01]  /*5390*/  @!P1 IMAD.HI.U32 R2, R29, R9, RZ ;  /* 0x000000091d029227 */ /* 0x000fe200078e00ff */
[----:B------:R-:W-:Y:S02]  /*53a0*/  @!P1 SHF.R.U32.HI R0, RZ, R11, R0 ;  /* 0x0000000bff009219 */ /* 0x000fe40000011600 */
[----:B------:R-:W-:Y:S01]  /*53b0*/  R2UR UR41, R20 ;  /* 0x00000000142972ca */ /* 0x000fe200000e0000 */
[----:B------:R-:W-:Y:S01]  /*53c0*/  VIADD R73, R73, 0x1 ;  /* 0x0000000149497836 */ /* 0x000fe20000000000 */
[----:B------:R-:W-:Y:S02]  /*53d0*/  @!P1 SHF.R.U32.HI R2, RZ, R12, R2 ;  /* 0x0000000cff029219 */ /* 0x000fe40000011602 */
[----:B------:R-:W-:Y:S02]  /*53e0*/  @!P1 SEL R3, R30, R0, !P2 ;  /* 0x000000001e039207 */ /* 0x000fe40005000000 */
[----:B------:R-:W-:Y:S02]  /*53f0*/  @!P1 SEL R2, R29, R2, !P0 ;  /* 0x000000021d029207 */ /* 0x000fe40004000000 */
[----:B------:R-:W-:Y:S01]  /*5400*/  @P4 SHF.R.U32.HI R66, RZ, 0x10, R17 ;  /* 0x00000010ff424819 */ /* 0x000fe20000011611 */
[----:B------:R-:W-:Y:S02]  /*5410*/  USHF.L.U32 UR42, UR42, 0x6, URZ ;  /* 0x000000062a2a7899 */ /* 0x000fe400080006ff */
[----:B------:R-:W-:Y:S02]  /*5420*/  @!P1 IMAD.IADD R0, R2, 0x1, -R3 ;  /* 0x0000000102009824 */ /* 0x000fe400078e0a03 */
[----:B------:R-:W-:Y:S01]  /*5430*/  @!P1 IMAD.IADD R2, R3, 0x1, -R2 ;  /* 0x0000000103029824 */ /* 0x000fe200078e0a02 */
[----:B------:R-:W-:Y:S01]  /*5440*/  USHF.L.U32 UR41, UR41, 0x6, URZ ;  /* 0x0000000629297899 */ /* 0x000fe200080006ff */
[----:B------:R-:W-:Y:S02]  /*5450*/  @!P1 IMAD R30, R0, R7, R30 ;  /* 0x00000007001e9224 */ /* 0x000fe400078e021e */
[----:B------:R-:W-:Y:S01]  /*5460*/  @!P1 IMAD R29, R2, R8, R29 ;  /* 0x00000008021d9224 */ /* 0x000fe200078e021d */
[----:B------:R-:W-:Y:S08]  /*5470*/  BRA.U !UP0, `(.L_x_84) ;  /* 0x00000001087c7547 */ /* 0x000ff0000b800000 */
[----:B------:R-:W1:Y:S01]  /*5480*/  LDCU.64 UR8, c[0x4][0x80] ;  /* 0x01001000ff0877ac */ /* 0x000e620008000a00 */
[----:B------:R-:W-:Y:S01]  /*5490*/  MOV R2, 0x0 ;  /* 0x0000000000027802 */ /* 0x000fe20000000f00 */
[----:B------:R-:W-:Y:S02]  /*54a0*/  HFMA2 R12, -RZ, RZ, 0, 5.9604644775390625e-08 ;  /* 0x00000001ff0c7431 */ /* 0x000fe400000001ff */
[----:B------:R-:W-:Y:S01]  /*54b0*/  IMAD.MOV.U32 R8, RZ, RZ, 0x70 ;  /* 0x00000070ff087424 */ /* 0x000fe200078e00ff */
[----:B------:R2:W3:Y:S01]  /*54c0*/  LDC.64 R14, c[0x4][R2] ;  /* 0x01000000020e7b82 */ /* 0x0004e20000000a00 */
[----:B------:R-:W4:Y:S01]  /*54d0*/  LDCU.64 UR6, c[0x4][0x88] ;  /* 0x01001100ff0677ac */ /* 0x000f220008000a00 */
[----:B------:R-:W-:Y:S01]  /*54e0*/  IMAD.MOV.U32 R13, RZ, RZ, RZ ;  /* 0x000000ffff0d7224 */ /* 0x000fe200078e00ff */
[----:B------:R-:W2:Y:S01]  /*54f0*/  LDCU.64 UR4, c[0x4][0x8] ;  /* 0x01000100ff0477ac */ /* 0x000ea20008000a00 */
[----:B-1----:R-:W-:Y:S01]  /*5500*/  MOV R5, UR9 ;  /* 0x0000000900057c02 */ /* 0x002fe20008000f00 */
[----:B------:R-:W-:Y:S01]  /*5510*/  IMAD.U32 R4, RZ, RZ, UR8 ;  /* 0x00000008ff047e24 */ /* 0x000fe2000f8e00ff */
[----:B----4-:R-:W-:Y:S01]  /*5520*/  MOV R7, UR7 ;  /* 0x0000000700077c02 */ /* 0x010fe20008000f00 */
[----:B------:R-:W-:Y:S01]  /*5530*/  IMAD.U32 R6, RZ, RZ, UR6 ;  /* 0x00000006ff067e24 */ /* 0x000fe2000f8e00ff */
[----:B--2---:R-:W-:Y:S01]  /*5540*/  MOV R11, UR5 ;  /* 0x00000005000b7c02 */ /* 0x004fe20008000f00 */
[----:B------:R-:W-:Y:S02]  /*5550*/  IMAD.U32 R10, RZ, RZ, UR4 ;  /* 0x00000004ff0a7e24 */ /* 0x000fe4000f8e00ff */
[----:B------:R-:W-:Y:S07]  /*5560*/  LEPC R20, `(.L_x_85) ;  /* 0x000000001014794e */ /* 0x000fee0000000000 */
[----:B---3-5:R-:W-:Y:S05]  /*5570*/  CALL.ABS.NOINC R14 ;  /* 0x000000000e007343 */ /* 0x028fea0003c00000 */
.L_x_85:
[----:B------:R-:W1:Y:S01]  /*5580*/  LDCU.64 UR8, c[0x4][0x80] ;  /* 0x01001000ff0877ac */ /* 0x000e620008000a00 */
[----:B------:R-:W2:Y:S01]  /*5590*/  LDC.64 R2, c[0x4][R2] ;  /* 0x0100000002027b82 */ /* 0x000ea20000000a00 */
[----:B------:R-:W-:Y:S02]  /*55a0*/  HFMA2 R12, -RZ, RZ, 0, 5.9604644775390625e-08 ;  /* 0x00000001ff0c7431 */ /* 0x000fe400000001ff */
[----:B------:R-:W-:Y:S02]  /*55b0*/  IMAD.MOV.U32 R8, RZ, RZ, 0x70 ;  /* 0x00000070ff087424 */ /* 0x000fe400078e00ff */
[----:B------:R-:W-:Y:S01]  /*55c0*/  IMAD.MOV.U32 R13, RZ, RZ, RZ ;  /* 0x000000ffff0d7224 */ /* 0x000fe200078e00ff */
[----:B------:R-:W3:Y:S01]  /*55d0*/  LDCU.64 UR6, c[0x4][0x88] ;  /* 0x01001100ff0677ac */ /* 0x000ee20008000a00 */
[----:B------:R-:W4:Y:S01]  /*55e0*/  LDCU.64 UR4, c[0x4][0x8] ;  /* 0x01000100ff0477ac */ /* 0x000f220008000a00 */
[----:B-1----:R-:W-:Y:S02]  /*55f0*/  MOV R4, UR8 ;  /* 0x0000000800047c02 */ /* 0x002fe40008000f00 */
[----:B------:R-:W-:Y:S02]  /*5600*/  MOV R5, UR9 ;  /* 0x0000000900057c02 */ /* 0x000fe40008000f00 */
[----:B---3--:R-:W-:Y:S01]  /*5610*/  MOV R7, UR7 ;  /* 0x0000000700077c02 */ /* 0x008fe20008000f00 */
[----:B------:R-:W-:Y:S01]  /*5620*/  IMAD.U32 R6, RZ, RZ, UR6 ;  /* 0x00000006ff067e24 */ /* 0x000fe2000f8e00ff */
[----:B----4-:R-:W-:Y:S01]  /*5630*/  MOV R11, UR5 ;  /* 0x00000005000b7c02 */ /* 0x010fe20008000f00 */
[----:B------:R-:W-:Y:S02]  /*5640*/  IMAD.U32 R10, RZ, RZ, UR4 ;  /* 0x00000004ff0a7e24 */ /* 0x000fe4000f8e00ff */
[----:B------:R-:W-:Y:S07]  /*5650*/  LEPC R20, `(.L_x_84) ;  /* 0x000000001014794e */ /* 0x000fee0000000000 */
[----:B--2---:R-:W-:Y:S05]  /*5660*/  CALL.ABS.NOINC R2 ;  /* 0x0000000002007343 */ /* 0x004fea0003c00000 */
.L_x_84:
[----:B------:R-:W-:Y:S01]  /*5670*/  ISETP.NE.U32.AND P4, PT, R54, RZ, PT ;  /* 0x000000ff3600720c */ /* 0x000fe20003f85070 */
[----:B------:R-:W-:Y:S01]  /*5680*/  UISETP.NE.AND UP2, UPT, UR53, URZ, UPT ;  /* 0x000000ff3500728c */ /* 0x000fe2000bf45270 */
[----:B------:R-:W-:Y:S01]  /*5690*/  ISETP.NE.U32.AND P2, PT, RZ, UR38, PT ;  /* 0x00000026ff007c0c */ /* 0x000fe2000bf45070 */
[----:B------:R-:W-:Y:S01]  /*56a0*/  UISETP.NE.U32.AND UP1, UPT, UR44, URZ, UPT ;  /* 0x000000ff2c00728c */ /* 0x000fe2000bf25070 */
[----:B------:R-:W-:Y:S01]  /*56b0*/  ISETP.NE.AND.EX P4, PT, R55, RZ, PT, P4 ;  /* 0x000000ff3700720c */ /* 0x000fe20003f85340 */
[----:B------:R-:W-:Y:S01]  /*56c0*/  UPLOP3.LUT UP0, UPT, UPT, UPT, UPT, 0x40, 0x4 ;  /* 0x000000000004789c */ /* 0x000fe20003f0e870 */
[----:B------:R-:W-:Y:S01]  /*56d0*/  ISETP.NE.AND.EX P2, PT, RZ, UR39, PT, P2 ;  /* 0x00000027ff007c0c */ /* 0x000fe2000bf45320 */
[----:B------:R-:W-:Y:S01]  /*56e0*/  UISETP.NE.AND.EX UP1, UPT, UR45, URZ, UPT, UP1 ;  /* 0x000000ff2d00728c */ /* 0x000fe2000bf25310 */
[----:B------:R-:W-:Y:S04]  /*56f0*/  PLOP3.LUT P1, PT, PT, PT, UP2, 0x80, 0x8 ;  /* 0x000000000008781c */ /* 0x000fe80003f2f028 */
[----:B------:R-:W-:Y:S06]  /*5700*/  @UP2 UPLOP3.LUT UP0, UPT, UPT, UPT, UP1, 0x80, 0x8 ;  /* 0x000000000008289c */ /* 0x000fec0003f0f010 */
[----:B------:R-:W-:Y:S01]  /*5710*/  PLOP3.LUT P0, PT, PT, PT, UP0, 0x80, 0x8 ;  /* 0x000000000008781c */ /* 0x000fe20003f0f008 */
[----:B------:R-:W-:Y:S01]  /*5720*/  @!UPT UIADD3 URZ, UPT, UPT, URZ, URZ, URZ ;  /* 0x000000fffffff290 */ /* 0x000fe2000fffe0ff */
[----:B------:R-:W-:Y:S11]  /*5730*/  BRA.U !UP1, `(.L_x_86) ;  /* 0x0000000109387547 */ /* 0x000ff6000b800000 */
[----:B------:R-:W-:Y:S01]  /*5740*/  UISETP.NE.U32.AND UP0, UPT, UR38, URZ, UPT ;  /* 0x000000ff2600728c */ /* 0x000fe2000bf05070 */
[----:B------:R-:W-:Y:S02]  /*5750*/  HFMA2 R0, -RZ, RZ, 0, 5.9604644775390625e-08 ;  /* 0x00000001ff007431 */ /* 0x000fe400000001ff */
[----:B------:R-:W-:Y:S01]  /*5760*/  IMAD.MOV.U32 R60, RZ, RZ, 0x1 ;  /* 0x00000001ff3c7424 */ /* 0x000fe200078e00ff */
[----:B------:R-:W-:Y:S06]  /*5770*/  UISETP.NE.AND.EX UP0, UPT, UR39, URZ, UPT, UP0 ;  /* 0x000000ff2700728c */ /* 0x000fec000bf05300 */
[----:B------:R-:W-:Y:S05]  /*5780*/  PLOP3.LUT P3, PT, PT, PT, UP0, 0x80, 0x8 ;  /* 0x000000000008781c */ /* 0x000fea0003f6f008 */
[----:B------:R-:W1:Y:S01]  /*5790*/  @UP0 LDCU.64 UR6, c[0x0][0x888] ;  /* 0x00011100ff0607ac */ /* 0x000e620008000a00 */
[----:B------:R-:W-:Y:S07]  /*57a0*/  @UP0 UIMAD UR4, UR36, UR44, URZ ;  /* 0x0000002c240402a4 */ /* 0x000fee000f8e02ff */
[----:B------:R-:W-:Y:S01]  /*57b0*/  @!P3 PRMT R60, R0, 0x7610, R60 ;  /* 0x00007610003cb816 */ /* 0x000fe2000000003c */
[----:B-1----:R-:W-:Y:S03]  /*57c0*/  @UP0 UIMAD.WIDE UR6, UR4, 0x4, UR6 ;  /* 0x00000004040608a5 */ /* 0x002fe6000f8e0206 */
[----:B------:R-:W1:Y:S03]  /*57d0*/  @!UP0 LDCU UR4, c[0x0][0x880] ;  /* 0x00011000ff0487ac */ /* 0x000e660008000800 */
[----:B------:R-:W-:Y:S01]  /*57e0*/  IMAD.U32 R2, RZ, RZ, UR6 ;  /* 0x00000006ff027e24 */ /* 0x000fe2000f8e00ff */
[----:B------:R-:W-:Y:S05]  /*57f0*/  MOV R3, UR7 ;  /* 0x0000000700037c02 */ /* 0x000fea0008000f00 */
[----:B-----5:R2:W5:Y:S02]  /*5800*/  @P3 LDG.E R35, desc[UR46][R2.64] ;  /* 0x0000002e02233981 */ /* 0x020564000c1e1900 */
[----:B-12---:R-:W-:Y:S02]  /*5810*/  @!P3 IMAD.U32 R35, RZ, RZ, UR4 ;  /* 0x00000004ff23be24 */ /* 0x006fe4000f8e00ff */
.L_x_86:
[----:B------:R-:W-:Y:S05]  /*5820*/  @!P4 BRA `(.L_x_87) ;  /* 0x000000000020c947 */ /* 0x000fea0003800000 */
[----:B------:R-:W-:Y:S04]  /*5830*/  ISETP.NE.U32.AND P3, PT, R52, RZ, PT ;  /* 0x000000ff3400720c */ /* 0x000fe80003f65070 */
[----:B------:R-:W-:Y:S11]  /*5840*/  ISETP.NE.AND.EX P3, PT, R53, RZ, PT, P3 ;  /* 0x000000ff3500720c */ /* 0x000ff60003f65330 */
[----:B------:R-:W-:Y:S02]  /*5850*/  @!UPT UIADD3 URZ, UPT, UPT, URZ, URZ, URZ ;  /* 0x000000fffffff290 */ /* 0x000fe4000fffe0ff */
[----:B------:R-:W1:Y:S01]  /*5860*/  @P3 LDC.64 R2, c[0x0][0x8a8] ;  /* 0x00022a00ff023b82 */ /* 0x000e620000000a00 */
[----:B------:R-:W-:Y:S04]  /*5870*/  @P3 IMAD R0, R54, UR36, RZ ;  /* 0x0000002436003c24 */ /* 0x000fe8000f8e02ff */
[----:B-1----:R-:W-:Y:S05]  /*5880*/  @P3 IMAD.WIDE R2, R0, 0x4, R2 ;  /* 0x0000000400023825 */ /* 0x002fea00078e0202 */
[----:B-----5:R1:W5:Y:S02]  /*5890*/  @P3 LDG.E R33, desc[UR46][R2.64] ;  /* 0x0000002e02213981 */ /* 0x020364000c1e1900 */
[----:B-1----:R-:W2:Y:S02]  /*58a0*/  @!P3 LDC R33, c[0x0][0x8a0] ;  /* 0x00022800ff21bb82 */ /* 0x002ea40000000800 */
.L_x_87:
[----:B-----5:R-:W-:Y:S01]  /*58b0*/  FSETP.NEU.AND P3, PT, R35, RZ, PT ;  /* 0x000000ff2300720b */ /* 0x020fe20003f6d000 */
[----:B------:R-:W-:Y:S01]  /*58c0*/  IMAD.U32 R2, RZ, RZ, UR56 ;  /* 0x00000038ff027e24 */ /* 0x000fe2000f8e00ff */
[----:B------:R-:W-:Y:S01]  /*58d0*/  SEL R5, RZ, 0xffffffff, P2 ;  /* 0xffffffffff057807 */ /* 0x000fe20001000000 */
[----:B------:R-:W-:Y:S01]  /*58e0*/  ULOP3.LUT UR4, UR51, 0x1, URZ, 0x3c, !UPT ;  /* 0x0000000133047892 */ /* 0x000fe2000f8e3cff */
[----:B------:R-:W-:Y:S01]  /*58f0*/  @P1 LOP3.LUT P2, RZ, R60, 0xff, RZ, 0xc0, !PT ;  /* 0x000000ff3cff1812 */ /* 0x000fe2000784c0ff */
[----:B------:R-:W-:Y:S01]  /*5900*/  BSSY B1, `(.L_x_88) ;  /* 0x000003d000017945 */ /* 0x000fe20003800000 */
[----:B------:R-:W-:Y:S01]  /*5910*/  @P1 SEL R0, RZ, 0xffffffff, P3 ;  /* 0xffffffffff001807 */ /* 0x000fe20001800000 */
[----:B------:R-:W-:Y:S01]  /*5920*/  IMAD.MOV.U32 R47, RZ, RZ, 0x1 ;  /* 0x00000001ff2f7424 */ /* 0x000fe200078e00ff */
[----:B------:R-:W-:Y:S01]  /*5930*/  LEA R2, R2, UR48, 0x3 ;  /* 0x0000003002027c11 */ /* 0x000fe2000f8e18ff */
[----:B------:R-:W-:Y:S01]  /*5940*/  IMAD.U32 R45, RZ, RZ, UR4 ;  /* 0x00000004ff2d7e24 */ /* 0x000fe2000f8e00ff */
[----:B------:R-:W-:Y:S01]  /*5950*/  @P0 SEL R0, R5, R0, !P2 ;  /* 0x0000000005000207 */ /* 0x000fe20005000000 */
[----:B------:R-:W-:Y:S01]  /*5960*/  IMAD.U32 R46, RZ, RZ, UR56 ;  /* 0x00000038ff2e7e24 */ /* 0x000fe2000f8e00ff */
[C---:B------:R-:W-:Y:S02]  /*5970*/  LEA R44, R31.reuse, UR48, 0x3 ;  /* 0x000000301f2c7c11 */ /* 0x040fe4000f8e18ff */
[----:B------:R-:W-:Y:S02]  /*5980*/  CS2R R50, SRZ ;  /* 0x0000000000327805 */ /* 0x000fe4000001ff00 */
[----:B------:R-:W-:Y:S02]  /*5990*/  @P1 LOP3.LUT R0, R0, 0x1, RZ, 0xc0, !PT ;  /* 0x0000000100001812 */ /* 0x000fe400078ec0ff */
[----:B------:R-:W-:Y:S02]  /*59a0*/  CS2R R48, SRZ ;  /* 0x0000000000307805 */ /* 0x000fe4000001ff00 */
[----:B------:R-:W-:Y:S02]  /*59b0*/  SHF.L.U32 R3, R68, 0x1f, RZ ;  /* 0x0000001f44037819 */ /* 0x000fe400000006ff */
[----:B------:R-:W-:Y:S02]  /*59c0*/  CS2R R42, SRZ ;  /* 0x00000000002a7805 */ /* 0x000fe4000001ff00 */
[----:B------:R-:W-:Y:S02]  /*59d0*/  ISETP.NE.U32.OR P5, PT, R0, 0x1, !P1 ;  /* 0x000000010000780c */ /* 0x000fe40004fa5470 */
[----:B------:R-:W-:Y:S02]  /*59e0*/  CS2R R40, SRZ ;  /* 0x0000000000287805 */ /* 0x000fe4000001ff00 */
[----:B------:R-:W-:Y:S02]  /*59f0*/  PLOP3.LUT P2, PT, PT, PT, UP1, 0x80, 0x8 ;  /* 0x000000000008781c */ /* 0x000fe40003f4f018 */
[----:B------:R-:W-:Y:S02]  /*5a00*/  LEA.HI R34, R31, R31, RZ, 0x1 ;  /* 0x0000001f1f227211 */ /* 0x000fe400078f08ff */
[----:B------:R-:W-:Y:S02]  /*5a10*/  LOP3.LUT P4, R72, R60, 0xff, RZ, 0xc0, !PT ;  /* 0x000000ff3c487812 */ /* 0x000fe4000788c0ff */
[----:B------:R-:W-:Y:S02]  /*5a20*/  SEL R4, RZ, 0xffffffff, P3 ;  /* 0xffffffffff047807 */ /* 0x000fe40001800000 */
[----:B------:R-:W-:Y:S02]  /*5a30*/  P2R R74, PR, RZ, 0x20 ;  /* 0x00000020ff4a7803 */ /* 0x000fe40000000000 */
[----:B------:R-:W-:Y:S03]  /*5a40*/  @P5 SHF.L.U32 R0, R45, 0x1f, RZ ;  /* 0x0000001f2d005819 */ /* 0x000fe600000006ff */
[----:B------:R-:W-:Y:S01]  /*5a50*/  @P2 SEL R4, R5, R4, !P4 ;  /* 0x0000000405042207 */ /* 0x000fe20006000000 */
[----:B------:R1:W3:Y:S03]  /*5a60*/  @P5 SYNCS.PHASECHK.TRANS64.TRYWAIT P1, [R2+URZ+0x60], R0 ;  /* 0x00006000020055a7 */ /* 0x0002e600080211ff */
[----:B------:R-:W-:Y:S04]  /*5a70*/  LOP3.LUT R4, R4, 0x1, RZ, 0xc0, !PT ;  /* 0x0000000104047812 */ /* 0x000fe800078ec0ff */
[----:B------:R-:W-:Y:S04]  /*5a80*/  ISETP.NE.U32.AND P2, PT, R4, 0x1, PT ;  /* 0x000000010400780c */ /* 0x000fe80003f45070 */
[----:B------:R-:W-:Y:S01]  /*5a90*/  P2R R76, PR, RZ, 0x4 ;  /* 0x00000004ff4c7803 */ /* 0x000fe20000000000 */
[----:B------:R4:W2:Y:S01]  /*5aa0*/  SYNCS.PHASECHK.TRANS64.TRYWAIT P0, [R44+URZ+0xc0], R3 ;  /* 0x0000c0032c0075a7 */ /* 0x0008a200080011ff */
[C---:B-1----:R-:W-:Y:S01]  /*5ab0*/  IMAD.SHL.U32 R0, R34.reuse, 0x20, RZ ;  /* 0x0000002022007824 */ /* 0x042fe200078e00ff */
[----:B------:R-:W-:Y:S04]  /*5ac0*/  LOP3.LUT R34, R34, 0xffe, RZ, 0xc0, !PT ;  /* 0x00000ffe22227812 */ /* 0x000fe800078ec0ff */
[----:B------:R-:W-:Y:S01]  /*5ad0*/  LOP3.LUT R0, R0, 0xffffffc0, RZ, 0xc0, !PT ;  /* 0xffffffc000007812 */ /* 0x000fe200078ec0ff */
[----:B------:R-:W-:Y:S04]  /*5ae0*/  IMAD.IADD R34, R31, 0x1, -R34 ;  /* 0x000000011f227824 */ /* 0x000fe800078e0a22 */
[----:B------:R-:W-:Y:S04]  /*5af0*/  IMAD.IADD R0, R32, 0x1, R0 ;  /* 0x0000000120007824 */ /* 0x000fe800078e0200 */
[----:B------:R-:W-:Y:S01]  /*5b00*/  IMAD R34, R34, 0x100000, R0 ;  /* 0x0010000022227824 */ /* 0x000fe200078e0200 */
[----:B---3--:R-:W-:Y:S01]  /*5b10*/  @P5 SEL R47, RZ, 0x1, !P1 ;  /* 0x00000001ff2f5807 */ /* 0x008fe20004800000 */
[----:B----4-:R-:W-:Y:S06]  /*5b20*/  @!P5 BRA `(.L_x_89) ;  /* 0x000000000068d947 */ /* 0x010fec0003800000 */
[----:B------:R-:W-:Y:S01]  /*5b30*/  HFMA2 R43, -RZ, RZ, 0, 0 ;  /* 0x00000000ff2b7431 */ /* 0x000fe200000001ff */
[----:B------:R-:W-:Y:S01]  /*5b40*/  ISETP.NE.AND P1, PT, R47, RZ, PT ;  /* 0x000000ff2f00720c */ /* 0x000fe20003f25270 */
[----:B------:R-:W-:Y:S01]  /*5b50*/  IMAD.U32 R0, RZ, RZ, UR56 ;  /* 0x00000038ff007e24 */ /* 0x000fe2000f8e00ff */
[----:B------:R-:W-:Y:S11]  /*5b60*/  BSSY B0, `(.L_x_90) ;  /* 0x0000005000007945 */ /* 0x000ff60003800000 */
[----:B------:R-:W-:Y:S05]  /*5b70*/  @P1 BRA `(.L_x_91) ;  /* 0x00000000000c1947 */ /* 0x000fea0003800000 */
[----:B------:R-:W-:Y:S04]  /*5b80*/  SHF.L.U32 R4, R45, 0x1f, RZ ;  /* 0x0000001f2d047819 */ /* 0x000fe800000006ff */
[----:B------:R-:W1:Y:S02]  /*5b90*/  SYNCS.PHASECHK.TRANS64.TRYWAIT P1, [R2+URZ+0x60], R4 ;  /* 0x00006004020075a7 */ /* 0x000e6400080211ff */
[----:B-1----:R-:W-:Y:S05]  /*5ba0*/  @!P1 BRA `(.L_x_92) ;  /* 0x0000001c00cc9947 */ /* 0x002fea0003800000 */
.L_x_91:
[----:B------:R-:W-:Y:S05]  /*5bb0*/  BSYNC B0 ;  /* 0x0000000000007941 */ /* 0x000fea0003800000 */
.L_x_90:
[----:B------:R-:W-:Y:S01]  /*5bc0*/  ISETP.NE.AND P1, PT, R76, RZ, PT ;  /* 0x000000ff4c00720c */ /* 0x000fe20003f25270 */
[----:B------:R-:W-:Y:S01]  /*5bd0*/  IMAD.MOV.U32 R42, RZ, RZ, RZ ;  /* 0x000000ffff2a7224 */ /* 0x000fe200078e00ff */
[----:B------:R-:W-:Y:S02]  /*5be0*/  CS2R R40, SRZ ;  /* 0x0000000000287805 */ /* 0x000fe4000001ff00 */
[----:B------:R-:W-:Y:S02]  /*5bf0*/  CS2R R50, SRZ ;  /* 0x0000000000327805 */ /* 0x000fe4000001ff00 */
[----:B------:R-:W-:Y:S07]  /*5c00*/  CS2R R48, SRZ ;  /* 0x0000000000307805 */ /* 0x000fee000001ff00 */
[----:B-1----:R-:W-:Y:S01]  /*5c10*/  @P1 IMAD R2, R0, 0x800, R64 ;  /* 0x0000080000021824 */ /* 0x002fe200078e0240 */
[----:B------:R-:W-:Y:S05]  /*5c20*/  @P1 WARPSYNC.ALL ;  /* 0x0000000000001948 */ /* 0x000fea0003800000 */
[----:B------:R-:W-:Y:S01]  /*5c30*/  @P1 LEA R2, R2, UR48, 0x1 ;  /* 0x0000003002021c11 */ /* 0x000fe2000f8e08ff */
[----:B------:R-:W-:Y:S04]  /*5c40*/  UIADD3 UR5, UPT, UPT, UR56, 0x1, URZ ;  /* 0x0000000138057890 */ /* 0x000fe8000fffe0ff */
[----:B------:R1:W3:Y:S01]  /*5c50*/  @P1 LDSM.16.M88.4 R40, [R2+0x200] ;  /* 0x000200000228183b */ /* 0x0002e20000000200 */
[----:B------:R-:W-:Y:S01]  /*5c60*/  UISETP.NE.AND UP0, UPT, UR5, 0x3, UPT ;  /* 0x000000030500788c */ /* 0x000fe2000bf05270 */
[----:B------:R-:W-:Y:S03]  /*5c70*/  @P1 IMAD R0, R69, 0x2, R2 ;  /* 0x0000000245001824 */ /* 0x000fe600078e0202 */
[----:B------:R-:W-:Y:S02]  /*5c80*/  USEL UR4, URZ, 0x1, UP0 ;  /* 0x00000001ff047887 */ /* 0x000fe40008000000 */
[----:B------:R1:W4:Y:S01]  /*5c90*/  @P1 LDSM.16.M88.4 R48, [R0+0x200] ;  /* 0x000200000030183b */ /* 0x0003220000000200 */
[----:B------:R-:W-:Y:S03]  /*5ca0*/  USEL UR5, UR5, URZ, UP0 ;  /* 0x000000ff05057287 */ /* 0x000fe60008000000 */
[----:B------:R-:W-:Y:S03]  /*5cb0*/  LOP3.LUT R45, R45, UR4, RZ, 0x3c, !PT ;  /* 0x000000042d2d7c12 */ /* 0x000fe6000f8e3cff */
[----:B------:R-:W-:Y:S02]  /*5cc0*/  IMAD.U32 R46, RZ, RZ, UR5 ;  /* 0x00000005ff2e7e24 */ /* 0x000fe4000f8e00ff */
.L_x_89:
[----:B------:R-:W-:Y:S05]  /*5cd0*/  BSYNC B1 ;  /* 0x0000000000017941 */ /* 0x000fea0003800000 */
.L_x_88:
[----:B-1----:R-:W-:Y:S04]  /*5ce0*/  SHF.R.U32.HI R0, RZ, 0x15, R34 ;  /* 0x00000015ff007819 */ /* 0x002fe80000011622 */
[----:B------:R-:W-:Y:S01]  /*5cf0*/  LOP3.LUT P1, RZ, R0, 0x3, R65, 0x48, !PT ;  /* 0x0000000300ff7812 */ /* 0x000fe20007824841 */
[----:B------:R-:W-:Y:S01]  /*5d00*/  @!UPT UIADD3 URZ, UPT, UPT, URZ, URZ, URZ ;  /* 0x000000fffffff290 */ /* 0x000fe2000fffe0ff */
[----:B--2---:R-:W-:Y:S11]  /*5d10*/  @P0 BRA `(.L_x_93) ;  /* 0x0000000000080947 */ /* 0x004ff60003800000 */
[----:B------:R-:W1:Y:S02]  /*5d20*/  SYNCS.PHASECHK.TRANS64.TRYWAIT P0, [R44+URZ+0xc0], R3 ;  /* 0x0000c0032c0075a7 */ /* 0x000e6400080011ff */
[----:B-1----:R-:W-:Y:S05]  /*5d30*/  @!P0 BRA `(.L_x_94) ;  /* 0x0000001c007c8947 */ /* 0x002fea0003800000 */
.L_x_93:
[----:B------:R-:W-:Y:S05]  /*5d40*/  @!P1 BRA `(.L_x_95) ;  /* 0x0000000000409947 */ /* 0x000fea0003800000 */
[----:B------:R-:W2:Y:S01]  /*5d50*/  LDCU.64 UR8, c[0x4][0x70] ;  /* 0x01000e00ff0877ac */ /* 0x000ea20008000a00 */
[----:B-1----:R-:W-:Y:S01]  /*5d60*/  MOV R3, 0x0 ;  /* 0x0000000000037802 */ /* 0x002fe20000000f00 */
[----:B------:R-:W-:Y:S02]  /*5d70*/  HFMA2 R12, -RZ, RZ, 0, 5.9604644775390625e-08 ;  /* 0x00000001ff0c7431 */ /* 0x000fe400000001ff */
[----:B------:R-:W-:Y:S02]  /*5d80*/  IMAD.MOV.U32 R8, RZ, RZ, 0x192 ;  /* 0x00000192ff087424 */ /* 0x000fe400078e00ff */
[----:B------:R-:W-:Y:S01]  /*5d90*/  IMAD.MOV.U32 R13, RZ, RZ, RZ ;  /* 0x000000ffff0d7224 */ /* 0x000fe200078e00ff */
[----:B------:R-:W1:Y:S01]  /*5da0*/  LDCU.64 UR6, c[0x4][0x78] ;  /* 0x01000f00ff0677ac */ /* 0x000e620008000a00 */
[----:B------:R-:W3:Y:S01]  /*5db0*/  LDC.64 R2, c[0x4][R3] ;  /* 0x0100000003027b82 */ /* 0x000ee20000000a00 */
[----:B------:R-:W5:Y:S01]  /*5dc0*/  LDCU.64 UR4, c[0x4][0x10] ;  /* 0x01000200ff0477ac */ /* 0x000f620008000a00 */
[----:B--2---:R-:W-:Y:S01]  /*5dd0*/  MOV R5, UR9 ;  /* 0x0000000900057c02 */ /* 0x004fe20008000f00 */
[----:B------:R-:W-:Y:S01]  /*5de0*/  IMAD.U32 R4, RZ, RZ, UR8 ;  /* 0x00000008ff047e24 */ /* 0x000fe2000f8e00ff */
[----:B-1----:R-:W-:Y:S01]  /*5df0*/  MOV R7, UR7 ;  /* 0x0000000700077c02 */ /* 0x002fe20008000f00 */
[----:B------:R-:W-:Y:S01]  /*5e00*/  IMAD.U32 R6, RZ, RZ, UR6 ;  /* 0x00000006ff067e24 */ /* 0x000fe2000f8e00ff */
[----:B-----5:R-:W-:Y:S01]  /*5e10*/  MOV R11, UR5 ;  /* 0x00000005000b7c02 */ /* 0x020fe20008000f00 */
[----:B------:R-:W-:Y:S02]  /*5e20*/  IMAD.U32 R10, RZ, RZ, UR4 ;  /* 0x00000004ff0a7e24 */ /* 0x000fe4000f8e00ff */
[----:B------:R-:W-:Y:S07]  /*5e30*/  LEPC R20, `(.L_x_95) ;  /* 0x000000001014794e */ /* 0x000fee0000000000 */
[----:B---34-:R-:W-:Y:S05]  /*5e40*/  CALL.ABS.NOINC R2 ;  /* 0x0000000002007343 */ /* 0x018fea0003c00000 */
.L_x_95:
[----:B------:R-:W-:Y:S05]  /*5e50*/  WARPSYNC.ALL ;  /* 0x0000000000007948 */ /* 0x000fea0003800000 */
[----:B------:R-:W-:Y:S01]  /*5e60*/  R2UR UR4, R34 ;  /* 0x00000000220472ca */ /* 0x000fe200000e0000 */
[----:B-1-3--:R-:W-:Y:S01]  /*5e70*/  HADD2.F32 R3, -RZ, R40.H0_H0 ;  /* 0x20000028ff037230 */ /* 0x00afe20000004100 */
[----:B------:R-:W-:Y:S01]  /*5e80*/  SHF.L.U32 R75, R69, 0x1, RZ ;  /* 0x00000001454b7819 */ /* 0x000fe200000006ff */
[----:B------:R-:W-:Y:S01]  /*5e90*/  HADD2.F32 R20, -RZ, R42.H0_H0 ;  /* 0x2000002aff147230 */ /* 0x000fe20000004100 */
[----:B------:R-:W-:Y:S01]  /*5ea0*/  ISETP.NE.AND P0, PT, R70, RZ, PT ;  /* 0x000000ff4600720c */ /* 0x000fe20003f05270 */
[----:B------:R-:W-:Y:S08]  /*5eb0*/  BSSY.RECONVERGENT B0, `(.L_x_96) ;  /* 0x000004d000007945 */ /* 0x000ff00003800200 */
[----:B------:R-:W1:Y:S02]  /*5ec0*/  LDTM.16dp256bit.x4 R4, tmem[UR4] ;  /* 0x00000004000479ee */ /* 0x000e640008120000 */
[C---:B-1----:R-:W-:Y:S01]  /*5ed0*/  FMUL R0, R33.reuse, R4 ;  /* 0x0000000421007220 */ /* 0x042fe20000400000 */
[----:B------:R-:W-:Y:S02]  /*5ee0*/  HADD2.F32 R4, -RZ, R40.H1_H1 ;  /* 0x30000028ff047230 */ /* 0x000fe40000004100 */
[----:B------:R-:W-:Y:S01]  /*5ef0*/  FMUL R2, R33, R5 ;  /* 0x0000000521027220 */ /* 0x000fe20000400000 */
[--C-:B------:R-:W-:Y:S02]  /*5f00*/  HADD2.F32 R5, -RZ, R41.reuse.H0_H0 ;  /* 0x20000029ff057230 */ /* 0x100fe40000004100 */
[----:B------:R-:W-:Y:S01]  /*5f10*/  FFMA R0, R35, R3, R0 ;  /* 0x0000000323007223 */ /* 0x000fe20000000000 */
[----:B------:R-:W-:Y:S01]  /*5f20*/  FMUL R3, R33, R6 ;  /* 0x0000000621037220 */ /* 0x000fe20000400000 */
[----:B------:R-:W-:Y:S02]  /*5f30*/  HADD2.F32 R6, -RZ, R41.H1_H1 ;  /* 0x30000029ff067230 */ /* 0x000fe40000004100 */
[----:B------:R-:W-:Y:S01]  /*5f40*/  FFMA R2, R35, R4, R2 ;  /* 0x0000000423027223 */ /* 0x000fe20000000002 */
[----:B------:R-:W-:Y:S01]  /*5f50*/  FMUL R7, R33, R7 ;  /* 0x0000000721077220 */ /* 0x000fe20000400000 */
[----:B------:R-:W-:Y:S01]  /*5f60*/  FFMA R3, R35, R5, R3 ;  /* 0x0000000523037223 */ /* 0x000fe20000000003 */
[C---:B------:R-:W-:Y:S01]  /*5f70*/  FMUL R4, R33.reuse, R8 ;  /* 0x0000000821047220 */ /* 0x040fe20000400000 */
[----:B------:R-:W-:Y:S01]  /*5f80*/  FMUL R5, R33, R9 ;  /* 0x0000000921057220 */ /* 0x000fe20000400000 */
[----:B------:R-:W-:Y:S01]  /*5f90*/  F2FP.F16.F32.PACK_AB R36, R2, R0 ;  /* 0x000000000224723e */ /* 0x000fe200000000ff */
[C---:B------:R-:W-:Y:S01]  /*5fa0*/  FFMA R7, R35.reuse, R6, R7 ;  /* 0x0000000623077223 */ /* 0x040fe20000000007 */
[----:B------:R-:W-:Y:S02]  /*5fb0*/  HADD2.F32 R0, -RZ, R42.H1_H1 ;  /* 0x3000002aff007230 */ /* 0x000fe40000004100 */
[----:B------:R-:W-:Y:S01]  /*5fc0*/  FFMA R4, R35, R20, R4 ;  /* 0x0000001423047223 */ /* 0x000fe20000000004 */
[--C-:B------:R-:W-:Y:S02]  /*5fd0*/  HADD2.F32 R2, -RZ, R43.reuse.H0_H0 ;  /* 0x2000002bff027230 */ /* 0x100fe40000004100 */
[----:B------:R-:W-:Y:S01]  /*5fe0*/  FMUL R6, R33, R10 ;  /* 0x0000000a21067220 */ /* 0x000fe20000400000 */
[----:B------:R-:W-:Y:S01]  /*5ff0*/  F2FP.F16.F32.PACK_AB R37, R7, R3 ;  /* 0x000000030725723e */ /* 0x000fe200000000ff */
[----:B------:R-:W-:Y:S02]  /*6000*/  HADD2.F32 R3, -RZ, R43.H1_H1 ;  /* 0x3000002bff037230 */ /* 0x000fe40000004100 */
[----:B------:R-:W-:Y:S01]  /*6010*/  FFMA R5, R35, R0, R5 ;  /* 0x0000000023057223 */ /* 0x000fe20000000005 */
[C---:B------:R-:W-:Y:S01]  /*6020*/  FMUL R11, R33.reuse, R11 ;  /* 0x0000000b210b7220 */ /* 0x040fe20000400000 */
[--C-:B----4-:R-:W-:Y:S02]  /*6030*/  HADD2.F32 R7, -RZ, R48.reuse.H0_H0 ;  /* 0x20000030ff077230 */ /* 0x110fe40000004100 */
[C---:B------:R-:W-:Y:S01]  /*6040*/  FMUL R8, R33.reuse, R12 ;  /* 0x0000000c21087220 */ /* 0x040fe20000400000 */
[----:B------:R-:W-:Y:S02]  /*6050*/  HADD2.F32 R0, -RZ, R48.H1_H1 ;  /* 0x30000030ff007230 */ /* 0x000fe40000004100 */
[----:B------:R-:W-:Y:S01]  /*6060*/  FMUL R9, R33, R13 ;  /* 0x0000000d21097220 */ /* 0x000fe20000400000 */
[C---:B------:R-:W-:Y:S01]  /*6070*/  FFMA R6, R35.reuse, R2, R6 ;  /* 0x0000000223067223 */ /* 0x040fe20000000006 */
[C---:B------:R-:W-:Y:S01]  /*6080*/  FFMA R11, R35.reuse, R3, R11 ;  /* 0x00000003230b7223 */ /* 0x040fe2000000000b */
[C---:B------:R-:W-:Y:S01]  /*6090*/  FFMA R8, R35.reuse, R7, R8 ;  /* 0x0000000723087223 */ /* 0x040fe20000000008 */
[----:B------:R-:W-:Y:S01]  /*60a0*/  FFMA R9, R35, R0, R9 ;  /* 0x0000000023097223 */ /* 0x000fe20000000009 */
[--C-:B------:R-:W-:Y:S02]  /*60b0*/  HADD2.F32 R2, -RZ, R49.reuse.H0_H0 ;  /* 0x20000031ff027230 */ /* 0x100fe40000004100 */
[C---:B------:R-:W-:Y:S01]  /*60c0*/  FMUL R10, R33.reuse, R14 ;  /* 0x0000000e210a7220 */ /* 0x040fe20000400000 */
[----:B------:R-:W-:Y:S02]  /*60d0*/  HADD2.F32 R0, -RZ, R49.H1_H1 ;  /* 0x30000031ff007230 */ /* 0x000fe40000004100 */
[----:B------:R-:W-:Y:S01]  /*60e0*/  FMUL R15, R33, R15 ;  /* 0x0000000f210f7220 */ /* 0x000fe20000400000 */
[----:B------:R-:W-:Y:S01]  /*60f0*/  F2FP.F16.F32.PACK_AB R38, R5, R4 ;  /* 0x000000040526723e */ /* 0x000fe200000000ff */
[----:B------:R-:W-:Y:S01]  /*6100*/  FFMA R10, R35, R2, R10 ;  /* 0x00000002230a7223 */ /* 0x000fe2000000000a */
[----:B------:R-:W-:Y:S01]  /*6110*/  FMUL R12, R33, R16 ;  /* 0x00000010210c7220 */ /* 0x000fe20000400000 */
[----:B------:R-:W-:Y:S01]  /*6120*/  FFMA R15, R35, R0, R15 ;  /* 0x00000000230f7223 */ /* 0x000fe2000000000f */
[--C-:B------:R-:W-:Y:S01]  /*6130*/  HADD2.F32 R0, -RZ, R50.reuse.H0_H0 ;  /* 0x20000032ff007230 */ /* 0x100fe20000004100 */
[----:B------:R-:W-:Y:S01]  /*6140*/  MOV R5, UR56 ;  /* 0x0000003800057c02 */ /* 0x000fe20008000f00 */
[----:B------:R-:W-:Y:S02]  /*6150*/  HADD2.F32 R2, -RZ, R50.H1_H1 ;  /* 0x30000032ff027230 */ /* 0x000fe40000004100 */
[C---:B------:R-:W-:Y:S01]  /*6160*/  FMUL R13, R33.reuse, R17 ;  /* 0x00000011210d7220 */ /* 0x040fe20000400000 */
[--C-:B------:R-:W-:Y:S02]  /*6170*/  HADD2.F32 R3, -RZ, R51.reuse.H0_H0 ;  /* 0x20000033ff037230 */ /* 0x100fe40000004100 */
[C---:B------:R-:W-:Y:S01]  /*6180*/  FMUL R14, R33.reuse, R18 ;  /* 0x00000012210e7220 */ /* 0x040fe20000400000 */
[----:B------:R-:W-:Y:S02]  /*6190*/  HADD2.F32 R4, -RZ, R51.H1_H1 ;  /* 0x30000033ff047230 */ /* 0x000fe40000004100 */
[----:B------:R-:W-:Y:S01]  /*61a0*/  FMUL R19, R33, R19 ;  /* 0x0000001321137220 */ /* 0x000fe20000400000 */
[----:B------:R-:W-:Y:S01]  /*61b0*/  FFMA R12, R35, R0, R12 ;  /* 0x00000000230c7223 */ /* 0x000fe2000000000c */
[----:B------:R-:W-:Y:S01]  /*61c0*/  LEA R5, R5, R64, 0xb ;  /* 0x0000004005057211 */ /* 0x000fe200078e58ff */
[C---:B------:R-:W-:Y:S01]  /*61d0*/  FFMA R13, R35.reuse, R2, R13 ;  /* 0x00000002230d7223 */ /* 0x040fe2000000000d */
[C---:B------:R-:W-:Y:S01]  /*61e0*/  FFMA R14, R35.reuse, R3, R14 ;  /* 0x00000003230e7223 */ /* 0x040fe2000000000e */
[----:B------:R-:W-:Y:S01]  /*61f0*/  FFMA R19, R35, R4, R19 ;  /* 0x0000000423137223 */ /* 0x000fe20000000013 */
[----:B------:R-:W-:Y:S02]  /*6200*/  F2FP.F16.F32.PACK_AB R39, R11, R6 ;  /* 0x000000060b27723e */ /* 0x000fe400000000ff */
[----:B------:R-:W-:Y:S02]  /*6210*/  LEA R5, R5, UR48, 0x1 ;  /* 0x0000003005057c11 */ /* 0x000fe4000f8e08ff */
[----:B------:R-:W-:Y:S02]  /*6220*/  F2FP.F16.F32.PACK_AB R8, R9, R8 ;  /* 0x000000080908723e */ /* 0x000fe400000000ff */
[----:B------:R-:W-:Y:S01]  /*6230*/  F2FP.F16.F32.PACK_AB R9, R15, R10 ;  /* 0x0000000a0f09723e */ /* 0x000fe200000000ff */
[----:B------:R1:W-:Y:S01]  /*6240*/  STSM.16.M88.4 [R5+0x200], R36 ;  /* 0x0002002405007844 */ /* 0x0003e20000000200 */
[----:B------:R-:W-:Y:S02]  /*6250*/  F2FP.F16.F32.PACK_AB R10, R13, R12 ;  /* 0x0000000c0d0a723e */ /* 0x000fe400000000ff */
[----:B------:R-:W-:Y:S02]  /*6260*/  F2FP.F16.F32.PACK_AB R11, R19, R14 ;  /* 0x0000000e130b723e */ /* 0x000fe400000000ff */
[----:B------:R-:W-:Y:S05]  /*6270*/  IADD3 R0, PT, PT, R75, 0x200, R5 ;  /* 0x000002004b007810 */ /* 0x000fea0007ffe005 */
[----:B------:R1:W-:Y:S01]  /*6280*/  STSM.16.M88.4 [R0], R8 ;  /* 0x0000000800007844 */ /* 0x0003e20000000200 */
[----:B------:R-:W-:Y:S01]  /*6290*/  @!PT LDS RZ, [RZ] ;  /* 0x00000000fffff984 */ /* 0x000fe20000000800 */
[----:B------:R-:W-:Y:S01]  /*62a0*/  @!PT LDS RZ, [RZ] ;  /* 0x00000000fffff984 */ /* 0x000fe20000000800 */
[----:B------:R-:W-:Y:S01]  /*62b0*/  @!PT LDS RZ, [RZ] ;  /* 0x00000000fffff984 */ /* 0x000fe20000000800 */
[----:B------:R-:W-:Y:S01]  /*62c0*/  @!PT LDS RZ, [RZ] ;  /* 0x00000000fffff984 */ /* 0x000fe20000000800 */
[----:B------:R2:W-:Y:S07]  /*62d0*/  MEMBAR.ALL.CTA ;  /* 0x0000000000007992 */ /* 0x0005ee0000008000 */
[----:B--2---:R-:W2:Y:S02]  /*62e0*/  FENCE.VIEW.ASYNC.S ;  /* 0x00000000000073c6 */ /* 0x004ea40000000000 */
[----:B--2---:R-:W-:Y:S06]  /*62f0*/  BAR.SYNC.DEFER_BLOCKING 0x1, 0x80 ;  /* 0x0042000000007b1d */ /* 0x004fec0000010000 */
[----:B------:R-:W-:Y:S05]  /*6300*/  @P0 BRA `(.L_x_97) ;  /* 0x00000000001c0947 */ /* 0x000fea0003800000 */
[----:B------:R-:W-:Y:S02]  /*6310*/  UIADD3 UR6, UP0, UPT, UR54, 0x680, URZ ;  /* 0x0000068036067890 */ /* 0x000fe4000ff1e0ff */
[----:B------:R-:W-:Y:S02]  /*6320*/  ULEA UR4, UR56, UR48, 0xc ;  /* 0x0000003038047291 */ /* 0x000fe4000f8e60ff */
[----:B------:R-:W-:Y:S02]  /*6330*/  UIADD3.X UR7, UPT, UPT, URZ, UR55, URZ, UP0, !UPT ;  /* 0x00000037ff077290 */ /* 0x000fe400087fe4ff */
[----:B------:R-:W-:Y:S01]  /*6340*/  UIADD3 UR40, UPT, UPT, UR4, 0x200, URZ ;  /* 0x0000020004287890 */ /* 0x000fe2000fffe0ff */
[----:B------:R-:W-:Y:S08]  /*6350*/  UMOV UR43, UR36 ;  /* 0x00000024002b7c82 */ /* 0x000ff00008000000 */
[----:B------:R2:W-:Y:S02]  /*6360*/  UTMASTG.3D [UR40], [UR6] ;  /* 0x00000028060073b5 */ /* 0x0005e40008010000 */
[----:B--2---:R0:W-:Y:S02]  /*6370*/  UTMACMDFLUSH ;  /* 0x00000000000079b7 */ /* 0x0041e40000000000 */
.L_x_97:
[----:B------:R-:W-:Y:S05]  /*6380*/  BSYNC.RECONVERGENT B0 ;  /* 0x0000000000007941 */ /* 0x000fea0003800200 */
.L_x_96:
[----:B------:R-:W-:Y:S01]  /*6390*/  UIADD3 UR40, UPT, UPT, UR56, 0x1, URZ ;  /* 0x0000000138287890 */ /* 0x000fe2000fffe0ff */
[----:B------:R-:W-:Y:S03]  /*63a0*/  BSSY.RECONVERGENT B0, `(.L_x_98) ;  /* 0x0000005000007945 */ /* 0x000fe60003800200 */
[----:B------:R-:W-:Y:S04]  /*63b0*/  UISETP.NE.AND UP0, UPT, UR40, 0x3, UPT ;  /* 0x000000032800788c */ /* 0x000fe8000bf05270 */
[----:B------:R-:W-:Y:S01]  /*63c0*/  USEL UR43, UR40, URZ, UP0 ;  /* 0x000000ff282b7287 */ /* 0x000fe20008000000 */
[----:B------:R-:W-:Y:S11]  /*63d0*/  @P0 BRA `(.L_x_99) ;  /* 0x0000000000040947 */ /* 0x000ff60003800000 */
[----:B------:R-:W-:Y:S04]  /*63e0*/  DEPBAR.LE SB0, 0x1 ;  /* 0x000080400000791a */ /* 0x000fe80000000000 */
.L_x_99:
[----:B------:R-:W-:Y:S05]  /*63f0*/  BSYNC.RECONVERGENT B0 ;  /* 0x0000000000007941 */ /* 0x000fea0003800200 */
.L_x_98:
[----:B------:R-:W-:Y:S01]  /*6400*/  BAR.SYNC.DEFER_BLOCKING 0x1, 0x80 ;  /* 0x0042000000007b1d */ /* 0x000fe20000010000 */
[----:B------:R-:W-:Y:S01]  /*6410*/  ISETP.NE.AND P1, PT, R74, RZ, PT ;  /* 0x000000ff4a00720c */ /* 0x000fe20003f25270 */
[----:B------:R-:W-:Y:S01]  /*6420*/  UISETP.NE.AND UP0, UPT, UR50, URZ, UPT ;  /* 0x000000ff3200728c */ /* 0x000fe2000bf05270 */
[----:B------:R-:W-:Y:S11]  /*6430*/  LEA R2, R46, UR48, 0x3 ;  /* 0x000000302e027c11 */ /* 0x000ff6000f8e18ff */
[----:B------:R-:W-:Y:S01]  /*6440*/  @P1 SHF.L.U32 R3, R45, 0x1f, RZ ;  /* 0x0000001f2d031819 */ /* 0x000fe200000006ff */
[----:B------:R-:W-:Y:S06]  /*6450*/  BRA.U !UP0, `(.L_x_100) ;  /* 0x0000000108247547 */ /* 0x000fec000b800000 */
[----:B------:R-:W-:Y:S01]  /*6460*/  IMAD.U32 R4, RZ, RZ, UR49 ;  /* 0x00000031ff047e24 */ /* 0x000fe2000f8e00ff */
[----:B-1----:R-:W-:Y:S01]  /*6470*/  MOV R0, UR37 ;  /* 0x0000002500007c02 */ /* 0x002fe20008000f00 */
[----:B------:R-:W-:Y:S03]  /*6480*/  UIADD3 UR49, UPT, UPT, UR49, 0x1, URZ ;  /* 0x0000000131317890 */ /* 0x000fe6000fffe0ff */
[----:B------:R-:W-:Y:S01]  /*6490*/  @P1 LEA R4, R4, UR48, 0x3 ;  /* 0x0000003004041c11 */ /* 0x000fe2000f8e18ff */
[----:B------:R-:W-:Y:S04]  /*64a0*/  UISETP.NE.AND UP0, UPT, UR49, 0x3, UPT ;  /* 0x000000033100788c */ /* 0x000fe8000bf05270 */
[----:B------:R-:W-:Y:S01]  /*64b0*/  @P1 VIADD R4, R4, 0x78 ;  /* 0x0000007804041836 */ /* 0x000fe20000000000 */
[----:B------:R-:W-:Y:S04]  /*64c0*/  USEL UR49, UR49, URZ, UP0 ;  /* 0x000000ff31317287 */ /* 0x000fe80008000000 */
[----:B------:R-:W-:Y:S04]  /*64d0*/  @P1 PRMT R0, R0, 0x654, R4 ;  /* 0x0000065400001816 */ /* 0x000fe80000000004 */
[----:B------:R2:W-:Y:S04]  /*64e0*/  @P1 SYNCS.ARRIVE.TRANS64.RED.A1T0 RZ, [R0+URZ], RZ ;  /* 0x000000ff00ff19a7 */ /* 0x0005e800081004ff */
.L_x_100:
[----:B------:R-:W3:Y:S01]  /*64f0*/  @P1 SYNCS.PHASECHK.TRANS64.TRYWAIT P0, [R2+URZ+0x60], R3 ;  /* 0x00006003020015a7 */ /* 0x000ee200080011ff */
[----:B------:R-:W-:Y:S01]  /*6500*/  BSSY B1, `(.L_x_101) ;  /* 0x0000013000017945 */ /* 0x000fe20003800000 */
[----:B---3--:R-:W-:Y:S03]  /*6510*/  @P1 SEL R47, RZ, 0x1, !P0 ;  /* 0x00000001ff2f1807 */ /* 0x008fe60004000000 */
[----:B------:R-:W-:Y:S05]  /*6520*/  @!P1 BRA `(.L_x_102) ;  /* 0x0000000000409947 */ /* 0x000fea0003800000 */
[----:B------:R-:W-:Y:S01]  /*6530*/  ISETP.NE.AND P1, PT, R76, RZ, PT ;  /* 0x000000ff4c00720c */ /* 0x000fe20003f25270 */
[----:B------:R-:W-:Y:S01]  /*6540*/  BSSY B0, `(.L_x_103) ;  /* 0x0000009000007945 */ /* 0x000fe20003800000 */
[----:B------:R-:W-:Y:S11]  /*6550*/  ISETP.NE.AND P0, PT, R47, RZ, PT ;  /* 0x000000ff2f00720c */ /* 0x000ff60003f05270 */
[----:B------:R-:W-:Y:S05]  /*6560*/  @P1 IMAD R3, R46, 0x800, R64 ;  /* 0x000008002e031824 */ /* 0x000fea00078e0240 */
[----:B------:R-:W-:Y:S05]  /*6570*/  @P1 LEA R3, R3, UR48, 0x1 ;  /* 0x0000003003031c11 */ /* 0x000fea000f8e08ff */
[----:B-12---:R-:W-:Y:S01]  /*6580*/  @P1 IMAD.IADD R0, R75, 0x1, R3 ;  /* 0x000000014b001824 */ /* 0x006fe200078e0203 */
[----:B------:R-:W-:Y:S06]  /*6590*/  @P0 BRA `(.L_x_104) ;  /* 0x00000000000c0947 */ /* 0x000fec0003800000 */
[----:B------:R-:W-:Y:S04]  /*65a0*/  SHF.L.U32 R45, R45, 0x1f, RZ ;  /* 0x0000001f2d2d7819 */ /* 0x000fe800000006ff */
[----:B------:R-:W1:Y:S02]  /*65b0*/  SYNCS.PHASECHK.TRANS64.TRYWAIT P0, [R2+URZ+0x60], R45 ;  /* 0x0000602d020075a7 */ /* 0x000e6400080011ff */
[----:B-1----:R-:W-:Y:S05]  /*65c0*/  @!P0 BRA `(.L_x_105) ;  /* 0x00000014006c8947 */ /* 0x002fea0003800000 */
.L_x_104:
[----:B------:R-:W-:Y:S05]  /*65d0*/  BSYNC B0 ;  /* 0x0000000000007941 */ /* 0x000fea0003800000 */
.L_x_103:
[----:B------:R-:W-:Y:S11]  /*65e0*/  ISETP.NE.AND P0, PT, R76, RZ, PT ;  /* 0x000000ff4c00720c */ /* 0x000ff60003f05270 */
[----:B------:R-:W-:Y:S02]  /*65f0*/  @!UPT UIADD3 URZ, UPT, UPT, URZ, URZ, URZ ;  /* 0x000000fffffff290 */ /* 0x000fe4000fffe0ff */
[----:B------:R-:W-:Y:S05]  /*6600*/  @P0 WARPSYNC.ALL ;  /* 0x0000000000000948 */ /* 0x000fea0003800000 */
[----:B------:R3:W4:Y:S04]  /*6610*/  @P0 LDSM.16.M88.4 R40, [R3+0x200] ;  /* 0x000200000328083b */ /* 0x0007280000000200 */
[----:B------:R3:W2:Y:S02]  /*6620*/  @P0 LDSM.16.M88.4 R48, [R0+0x200] ;  /* 0x000200000030083b */ /* 0x0006a40000000200 */
.L_x_102:
[----:B------:R-:W-:Y:S05]  /*6630*/  BSYNC B1 ;  /* 0x0000000000017941 */ /* 0x000fea0003800000 */
.L_x_101:
[----:B-123--:R-:W-:Y:S05]  /*6640*/  VIADD R0, R34, 0x20 ;  /* 0x0000002022007836 */ /* 0x00efea0000000000 */
[----:B------:R-:W-:Y:S04]  /*6650*/  SHF.R.U32.HI R0, RZ, 0x15, R0 ;  /* 0x00000015ff007819 */ /* 0x000fe80000011600 */
[----:B------:R-:W-:Y:S11]  /*6660*/  LOP3.LUT P0, RZ, R0, 0x3, R65, 0x48, !PT ;  /* 0x0000000300ff7812 */ /* 0x000ff60007804841 */
[----:B------:R-:W-:Y:S02]  /*6670*/  @!UPT UIADD3 URZ, UPT, UPT, URZ, URZ, URZ ;  /* 0x000000fffffff290 */ /* 0x000fe4000fffe0ff */
[----:B------:R-:W-:Y:S05]  /*6680*/  @!P0 BRA `(.L_x_106) ;  /* 0x0000000000408947 */ /* 0x000fea0003800000 */
[----:B------:R-:W1:Y:S01]  /*6690*/  LDCU.64 UR8, c[0x4][0x70] ;  /* 0x01000e00ff0877ac */ /* 0x000e620008000a00 */
[----:B------:R-:W-:Y:S01]  /*66a0*/  MOV R3, 0x0 ;  /* 0x0000000000037802 */ /* 0x000fe20000000f00 */
[----:B------:R-:W-:Y:S02]  /*66b0*/  HFMA2 R12, -RZ, RZ, 0, 5.9604644775390625e-08 ;  /* 0x00000001ff0c7431 */ /* 0x000fe400000001ff */
[----:B------:R-:W-:Y:S02]  /*66c0*/  IMAD.MOV.U32 R8, RZ, RZ, 0x192 ;  /* 0x00000192ff087424 */ /* 0x000fe400078e00ff */
[----:B------:R-:W-:Y:S01]  /*66d0*/  IMAD.MOV.U32 R13, RZ, RZ, RZ ;  /* 0x000000ffff0d7224 */ /* 0x000fe200078e00ff */
[----:B------:R-:W2:Y:S01]  /*66e0*/  LDCU.64 UR6, c[0x4][0x78] ;  /* 0x01000f00ff0677ac */ /* 0x000ea20008000a00 */
[----:B------:R-:W3:Y:S01]  /*66f0*/  LDC.64 R2, c[0x4][R3] ;  /* 0x0100000003027b82 */ /* 0x000ee20000000a00 */
[----:B------:R-:W5:Y:S01]  /*6700*/  LDCU.64 UR4, c[0x4][0x10] ;  /* 0x01000200ff0477ac */ /* 0x000f620008000a00 */
[----:B-1----:R-:W-:Y:S01]  /*6710*/  MOV R5, UR9 ;  /* 0x0000000900057c02 */ /* 0x002fe20008000f00 */
[----:B------:R-:W-:Y:S01]  /*6720*/  IMAD.U32 R4, RZ, RZ, UR8 ;  /* 0x00000008ff047e24 */ /* 0x000fe2000f8e00ff */
[----:B--2---:R-:W-:Y:S01]  /*6730*/  MOV R7, UR7 ;  /* 0x0000000700077c02 */ /* 0x004fe20008000f00 */
[----:B------:R-:W-:Y:S01]  /*6740*/  IMAD.U32 R6, RZ, RZ, UR6 ;  /* 0x00000006ff067e24 */ /* 0x000fe2000f8e00ff */
[----:B-----5:R-:W-:Y:S01]  /*6750*/  MOV R11, UR5 ;  /* 0x00000005000b7c02 */ /* 0x020fe20008000f00 */
[----:B------:R-:W-:Y:S02]  /*6760*/  IMAD.U32 R10, RZ, RZ, UR4 ;  /* 0x00000004ff0a7e24 */ /* 0x000fe4000f8e00ff */
[----:B------:R-:W-:Y:S07]  /*6770*/  LEPC R20, `(.L_x_106) ;  /* 0x000000001014794e */ /* 0x000fee0000000000 */
[----:B---34-:R-:W-:Y:S05]  /*6780*/  CALL.ABS.NOINC R2 ;  /* 0x0000000002007343 */ /* 0x018fea0003c00000 */
.L_x_106:
[----:B------:R-:W-:Y:S01]  /*6790*/  ISETP.NE.AND P0, PT, R70, RZ, PT ;  /* 0x000000ff4600720c */ /* 0x000fe20003f05270 */
[----:B------:R-:W-:Y:S05]  /*67a0*/  WARPSYNC.ALL ;  /* 0x0000000000007948 */ /* 0x000fea0003800000 */
[----:B------:R-:W-:Y:S01]  /*67b0*/  R2UR UR4, R34 ;  /* 0x00000000220472ca */ /* 0x000fe200000e0000 */
[--C-:B----4-:R-:W-:Y:S01]  /*67c0*/  HADD2.F32 R20, -RZ, R40.reuse.H0_H0 ;  /* 0x20000028ff147230 */ /* 0x110fe20000004100 */
[----:B------:R-:W-:Y:S01]  /*67d0*/  R2UR UR5, R44 ;  /* 0x000000002c0572ca */ /* 0x000fe200000e0000 */
[----:B------:R-:W-:Y:S01]  /*67e0*/  HADD2.F32 R21, -RZ, R40.H1_H1 ;  /* 0x30000028ff157230 */ /* 0x000fe20000004100 */
[----:B------:R-:W-:Y:S01]  /*67f0*/  BSSY.RECONVERGENT B0, `(.L_x_107) ;  /* 0x0000053000007945 */ /* 0x000fe20003800200 */
[--C-:B------:R-:W-:Y:S02]  /*6800*/  HADD2.F32 R34, -RZ, R41.reuse.H0_H0 ;  /* 0x20000029ff227230 */ /* 0x100fe40000004100 */
[----:B------:R-:W-:Y:S02]  /*6810*/  HADD2.F32 R36, -RZ, R41.H1_H1 ;  /* 0x30000029ff247230 */ /* 0x000fe40000004100 */
[--C-:B------:R-:W-:Y:S02]  /*6820*/  HADD2.F32 R37, -RZ, R42.reuse.H0_H0 ;  /* 0x2000002aff257230 */ /* 0x100fe40000004100 */
[----:B------:R-:W-:Y:S02]  /*6830*/  HADD2.F32 R38, -RZ, R42.H1_H1 ;  /* 0x3000002aff267230 */ /* 0x000fe40000004100 */
[----:B------:R-:W1:Y:S01]  /*6840*/  LDTM.16dp256bit.x4 R4, tmem[UR4+0x20] ;  /* 0x00002004000479ee */ /* 0x000e620008120000 */
[----:B------:R-:W-:Y:S01]  /*6850*/  NOP ;  /* 0x0000000000007918 */ /* 0x000fe20000000000 */
[----:B------:R-:W-:Y:S01]  /*6860*/  UIADD3 UR5, UPT, UPT, UR5, 0xe0, URZ ;  /* 0x000000e005057890 */ /* 0x000fe2000fffe0ff */
[--C-:B------:R-:W-:Y:S02]  /*6870*/  HADD2.F32 R39, -RZ, R43.reuse.H0_H0 ;  /* 0x2000002bff277230 */ /* 0x100fe40000004100 */
[----:B------:R-:W-:Y:S01]  /*6880*/  HADD2.F32 R40, -RZ, R43.H1_H1 ;  /* 0x3000002bff287230 */ /* 0x000fe20000004100 */
[----:B------:R-:W-:Y:S01]  /*6890*/  UPRMT UR5, UR37, 0x654, UR5 ;  /* 0x0000065425057896 */ /* 0x000fe20008000005 */
[--C-:B------:R-:W-:Y:S02]  /*68a0*/  HADD2.F32 R41, -RZ, R48.reuse.H0_H0 ;  /* 0x20000030ff297230 */ /* 0x100fe40000004100 */
[----:B------:R-:W-:Y:S02]  /*68b0*/  HADD2.F32 R42, -RZ, R48.H1_H1 ;  /* 0x30000030ff2a7230 */ /* 0x000fe40000004100 */
[--C-:B------:R-:W-:Y:S02]  /*68c0*/  HADD2.F32 R43, -RZ, R49.reuse.H0_H0 ;  /* 0x20000031ff2b7230 */ /* 0x100fe40000004100 */
[----:B------:R-:W-:Y:S02]  /*68d0*/  HADD2.F32 R44, -RZ, R49.H1_H1 ;  /* 0x30000031ff2c7230 */ /* 0x000fe40000004100 */
[----:B-1----:R-:W-:Y:S01]  /*68e0*/  SYNCS.ARRIVE.TRANS64.RED.A1T0 RZ, [UR5], RZ ;  /* 0x000000ffffff79a7 */ /* 0x002fe20008100405 */
[--C-:B------:R-:W-:Y:S02]  /*68f0*/  HADD2.F32 R45, -RZ, R50.reuse.H0_H0 ;  /* 0x20000032ff2d7230 */ /* 0x100fe40000004100 */
[----:B------:R-:W-:Y:S02]  /*6900*/  HADD2.F32 R46, -RZ, R50.H1_H1 ;  /* 0x30000032ff2e7230 */ /* 0x000fe40000004100 */
[--C-:B------:R-:W-:Y:S02]  /*6910*/  HADD2.F32 R47, -RZ, R51.reuse.H0_H0 ;  /* 0x20000033ff2f7230 */ /* 0x100fe40000004100 */
[----:B------:R-:W-:Y:S02]  /*6920*/  HADD2.F32 R48, -RZ, R51.H1_H1 ;  /* 0x30000033ff307230 */ /* 0x000fe40000004100 */
[C---:B------:R-:W-:Y:S01]  /*6930*/  FMUL R4, R33.reuse, R4 ;  /* 0x0000000421047220 */ /* 0x040fe20000400000 */
[C---:B------:R-:W-:Y:S01]  /*6940*/  FMUL R5, R33.reuse, R5 ;  /* 0x0000000521057220 */ /* 0x040fe20000400000 */
[C---:B------:R-:W-:Y:S01]  /*6950*/  FMUL R6, R33.reuse, R6 ;  /* 0x0000000621067220 */ /* 0x040fe20000400000 */
[----:B------:R-:W-:Y:S01]  /*6960*/  FMUL R7, R33, R7 ;  /* 0x0000000721077220 */ /* 0x000fe20000400000 */
[C---:B------:R-:W-:Y:S01]  /*6970*/  FFMA R4, R35.reuse, R20, R4 ;  /* 0x0000001423047223 */ /* 0x040fe20000000004 */
[C---:B------:R-:W-:Y:S01]  /*6980*/  FFMA R5, R35.reuse, R21, R5 ;  /* 0x0000001523057223 */ /* 0x040fe20000000005 */
[C---:B------:R-:W-:Y:S01]  /*6990*/  FFMA R6, R35.reuse, R34, R6 ;  /* 0x0000002223067223 */ /* 0x040fe20000000006 */
[----:B------:R-:W-:Y:S01]  /*69a0*/  FFMA R7, R35, R36, R7 ;  /* 0x0000002423077223 */ /* 0x000fe20000000007 */
[C---:B------:R-:W-:Y:S01]  /*69b0*/  FMUL R8, R33.reuse, R8 ;  /* 0x0000000821087220 */ /* 0x040fe20000400000 */
[----:B------:R-:W-:Y:S01]  /*69c0*/  FMUL R9, R33, R9 ;  /* 0x0000000921097220 */ /* 0x000fe20000400000 */
[----:B------:R-:W-:Y:S01]  /*69d0*/  F2FP.F16.F32.PACK_AB R4, R5, R4 ;  /* 0x000000040504723e */ /* 0x000fe200000000ff */
[----:B------:R-:W-:Y:S01]  /*69e0*/  FMUL R10, R33, R10 ;  /* 0x0000000a210a7220 */ /* 0x000fe20000400000 */
[----:B------:R-:W-:Y:S01]  /*69f0*/  F2FP.F16.F32.PACK_AB R5, R7, R6 ;  /* 0x000000060705723e */ /* 0x000fe200000000ff */
[C---:B------:R-:W-:Y:S01]  /*6a00*/  FFMA R8, R35.reuse, R37, R8 ;  /* 0x0000002523087223 */ /* 0x040fe20000000008 */
[----:B------:R-:W-:Y:S01]  /*6a10*/  FFMA R9, R35, R38, R9 ;  /* 0x0000002623097223 */ /* 0x000fe20000000009 */
[C---:B------:R-:W-:Y:S01]  /*6a20*/  FMUL R11, R33.reuse, R11 ;  /* 0x0000000b210b7220 */ /* 0x040fe20000400000 */
[C---:B------:R-:W-:Y:S01]  /*6a30*/  FMUL R0, R33.reuse, R12 ;  /* 0x0000000c21007220 */ /* 0x040fe20000400000 */
[----:B------:R-:W-:Y:S01]  /*6a40*/  FMUL R2, R33, R13 ;  /* 0x0000000d21027220 */ /* 0x000fe20000400000 */
[----:B------:R-:W-:Y:S01]  /*6a50*/  FFMA R10, R35, R39, R10 ;  /* 0x00000027230a7223 */ /* 0x000fe2000000000a */
[----:B------:R-:W-:Y:S01]  /*6a60*/  FMUL R3, R33, R14 ;  /* 0x0000000e21037220 */ /* 0x000fe20000400000 */
[----:B------:R-:W-:Y:S01]  /*6a70*/  F2FP.F16.F32.PACK_AB R6, R9, R8 ;  /* 0x000000080906723e */ /* 0x000fe200000000ff */
[----:B------:R-:W-:Y:S01]  /*6a80*/  FFMA R11, R35, R40, R11 ;  /* 0x00000028230b7223 */ /* 0x000fe2000000000b */
[C---:B------:R-:W-:Y:S01]  /*6a90*/  FMUL R15, R33.reuse, R15 ;  /* 0x0000000f210f7220 */ /* 0x040fe20000400000 */
[----:B------:R-:W-:Y:S01]  /*6aa0*/  FMUL R12, R33, R16 ;  /* 0x00000010210c7220 */ /* 0x000fe20000400000 */
[----:B------:R-:W-:Y:S01]  /*6ab0*/  FFMA R0, R35, R41, R0 ;  /* 0x0000002923007223 */ /* 0x000fe20000000000 */
[----:B------:R-:W-:Y:S01]  /*6ac0*/  MOV R8, UR43 ;  /* 0x0000002b00087c02 */ /* 0x000fe20008000f00 */
[----:B------:R-:W-:Y:S01]  /*6ad0*/  FMUL R13, R33, R17 ;  /* 0x00000011210d7220 */ /* 0x000fe20000400000 */
[----:B------:R-:W-:Y:S01]  /*6ae0*/  FFMA R2, R35, R42, R2 ;  /* 0x0000002a23027223 */ /* 0x000fe20000000002 */
[----:B------:R-:W-:Y:S01]  /*6af0*/  FMUL R14, R33, R18 ;  /* 0x00000012210e7220 */ /* 0x000fe20000400000 */
[C---:B------:R-:W-:Y:S01]  /*6b00*/  FFMA R3, R35.reuse, R43, R3 ;  /* 0x0000002b23037223 */ /* 0x040fe20000000003 */
[----:B------:R-:W-:Y:S01]  /*6b10*/  FFMA R15, R35, R44, R15 ;  /* 0x0000002c230f7223 */ /* 0x000fe2000000000f */
[----:B------:R-:W-:Y:S01]  /*6b20*/  FMUL R19, R33, R19 ;  /* 0x0000001321137220 */ /* 0x000fe20000400000 */
[C---:B------:R-:W-:Y:S01]  /*6b30*/  FFMA R12, R35.reuse, R45, R12 ;  /* 0x0000002d230c7223 */ /* 0x040fe2000000000c */
        /* <DEDUP_REMOVED lines=23> */
[----:B------:R-:W-:Y:S02]  /*6cb0*/  UIADD3 UR5, UPT, UPT, UR41, 0x20, URZ ;  /* 0x0000002029057890 */ /* 0x000fe4000fffe0ff */
[----:B------:R-:W-:Y:S02]  /*6cc0*/  UIADD3 UR4, UPT, UPT, UR10, 0x200, URZ ;  /* 0x000002000a047890 */ /* 0x000fe4000fffe0ff */
[----:B------:R-:W-:Y:S01]  /*6cd0*/  UIADD3.X UR9, UPT, UPT, URZ, UR55, URZ, UP0, !UPT ;  /* 0x00000037ff097290 */ /* 0x000fe200087fe4ff */
[----:B------:R-:W-:Y:S01]  /*6ce0*/  UMOV UR6, UR42 ;  /* 0x0000002a00067c82 */ /* 0x000fe20008000000 */
[----:B------:R-:W-:Y:S07]  /*6cf0*/  UMOV UR7, UR36 ;  /* 0x0000002400077c82 */ /* 0x000fee0008000000 */
[----:B------:R2:W-:Y:S02]  /*6d00*/  UTMASTG.3D [UR4], [UR8] ;  /* 0x00000004080073b5 */ /* 0x0005e40008010000 */
[----:B--2---:R0:W-:Y:S02]  /*6d10*/  UTMACMDFLUSH ;  /* 0x00000000000079b7 */ /* 0x0041e40000000000 */
.L_x_108:
[----:B------:R-:W-:Y:S05]  /*6d20*/  BSYNC.RECONVERGENT B0 ;  /* 0x0000000000007941 */ /* 0x000fea0003800200 */
.L_x_107:
[----:B------:R-:W-:Y:S01]  /*6d30*/  UIADD3 UR43, UPT, UPT, UR43, 0x1, URZ ;  /* 0x000000012b2b7890 */ /* 0x000fe2000fffe0ff */
[----:B------:R-:W-:Y:S03]  /*6d40*/  BSSY.RECONVERGENT B0, `(.L_x_109) ;  /* 0x0000008000007945 */ /* 0x000fe60003800200 */
[----:B------:R-:W-:Y:S04]  /*6d50*/  UISETP.NE.AND UP0, UPT, UR43, 0x3, UPT ;  /* 0x000000032b00788c */ /* 0x000fe8000bf05270 */
[----:B------:R-:W-:Y:S02]  /*6d60*/  UISETP.EQ.XOR UP1, UPT, UR40, 0x3, !UP0 ;  /* 0x000000032800788c */ /* 0x000fe4000c722a70 */
[----:B------:R-:W-:Y:S02]  /*6d70*/  USEL UR56, UR43, URZ, UP0 ;  /* 0x000000ff2b387287 */ /* 0x000fe40008000000 */
[----:B------:R-:W-:Y:S04]  /*6d80*/  USEL UR4, URZ, 0x1, !UP1 ;  /* 0x00000001ff047887 */ /* 0x000fe8000c800000 */
[----:B------:R-:W-:Y:S01]  /*6d90*/  ULOP3.LUT UR51, UR51, UR4, URZ, 0x3c, !UPT ;  /* 0x0000000433337292 */ /* 0x000fe2000f8e3cff */
[----:B------:R-:W-:Y:S11]  /*6da0*/  @P0 BRA `(.L_x_110) ;  /* 0x0000000000040947 */ /* 0x000ff60003800000 */
[----:B------:R-:W-:Y:S04]  /*6db0*/  DEPBAR.LE SB0, 0x1 ;  /* 0x000080400000791a */ /* 0x000fe80000000000 */
.L_x_110:
[----:B------:R-:W-:Y:S05]  /*6dc0*/  BSYNC.RECONVERGENT B0 ;  /* 0x0000000000007941 */ /* 0x000fea0003800200 */
.L_x_109:
[----:B------:R-:W-:Y:S01]  /*6dd0*/  BAR.SYNC.DEFER_BLOCKING 0x1, 0x80 ;  /* 0x0042000000007b1d */ /* 0x000fe20000010000 */
[----:B------:R-:W-:Y:S01]  /*6de0*/  UISETP.NE.AND UP0, UPT, UR50, -0x2, UPT ;  /* 0xfffffffe3200788c */ /* 0x000fe2000bf05270 */
[----:B------:R-:W-:Y:S08]  /*6df0*/  IADD3 R31, PT, PT, R31, 0x1, RZ ;  /* 0x000000011f1f7810 */ /* 0x000ff00007ffe0ff */
[----:B------:R-:W-:Y:S05]  /*6e00*/  BRA.U !UP0, `(.L_x_111) ;  /* 0x0000000108287547 */ /* 0x000fea000b800000 */
[----:B------:R-:W-:Y:S01]  /*6e10*/  ISETP.NE.AND P0, PT, R74, RZ, PT ;  /* 0x000000ff4a00720c */ /* 0x000fe20003f05270 */
[----:B------:R-:W-:Y:S01]  /*6e20*/  IMAD.U32 R2, RZ, RZ, UR49 ;  /* 0x00000031ff027e24 */ /* 0x000fe2000f8e00ff */
[----:B------:R-:W-:Y:S01]  /*6e30*/  UIADD3 UR49, UPT, UPT, UR49, 0x1, URZ ;  /* 0x0000000131317890 */ /* 0x000fe2000fffe0ff */
[----:B------:R-:W-:Y:S03]  /*6e40*/  IMAD.U32 R0, RZ, RZ, UR37 ;  /* 0x00000025ff007e24 */ /* 0x000fe6000f8e00ff */
[----:B------:R-:W-:Y:S04]  /*6e50*/  UISETP.NE.AND UP0, UPT, UR49, 0x3, UPT ;  /* 0x000000033100788c */ /* 0x000fe8000bf05270 */
[----:B------:R-:W-:Y:S03]  /*6e60*/  USEL UR49, UR49, URZ, UP0 ;  /* 0x000000ff31317287 */ /* 0x000fe60008000000 */
[----:B------:R-:W-:Y:S05]  /*6e70*/  @P0 LEA R2, R2, UR48, 0x3 ;  /* 0x0000003002020c11 */ /* 0x000fea000f8e18ff */
[----:B------:R-:W-:Y:S05]  /*6e80*/  @P0 VIADD R2, R2, 0x78 ;  /* 0x0000007802020836 */ /* 0x000fea0000000000 */
[----:B------:R-:W-:Y:S04]  /*6e90*/  @P0 PRMT R0, R0, 0x654, R2 ;  /* 0x0000065400000816 */ /* 0x000fe80000000002 */
[----:B------:R2:W-:Y:S03]  /*6ea0*/  @P0 SYNCS.ARRIVE.TRANS64.RED.A1T0 RZ, [R0+URZ], RZ ;  /* 0x000000ff00ff09a7 */ /* 0x0005e600081004ff */
.L_x_111:
[----:B------:R-:W-:Y:S01]  /*6eb0*/  ISETP.NE.AND P2, PT, R71, RZ, PT ;  /* 0x000000ff4700720c */ /* 0x000fe20003f45270 */
[----:B------:R-:W-:Y:S01]  /*6ec0*/  UIADD3 UR50, UPT, UPT, UR50, 0x2, URZ ;  /* 0x0000000232327890 */ /* 0x000fe2000fffe0ff */
[----:B------:R-:W-:Y:S01]  /*6ed0*/  ISETP.NE.AND P0, PT, R73, 0x2, PT ;  /* 0x000000024900780c */ /* 0x000fe20003f05270 */
[----:B------:R-:W-:Y:S01]  /*6ee0*/  IMAD.IADD R20, R29, 0x1, R58 ;  /* 0x000000011d147824 */ /* 0x000fe200078e023a */
[----:B------:R-:W-:Y:S01]  /*6ef0*/  ISETP.NE.AND P1, PT, R31, 0x4, PT ;  /* 0x000000041f00780c */ /* 0x000fe20003f25270 */
[----:B------:R-:W-:Y:S01]  /*6f00*/  IMAD.IADD R21, R30, 0x1, R59 ;  /* 0x000000011e157824 */ /* 0x000fe200078e023b */
[----:B------:R-:W-:Y:S02]  /*6f10*/  SEL R2, RZ, 0x1, P0 ;  /* 0x00000001ff027807 */ /* 0x000fe40000000000 */
[----:B--2---:R-:W-:Y:S02]  /*6f20*/  SEL R0, RZ, 0x1, P1 ;  /* 0x00000001ff007807 */ /* 0x004fe40000800000 */
[----:B------:R-:W-:Y:S02]  /*6f30*/  LOP3.LUT R67, R67, R2, RZ, 0x3c, !PT ;  /* 0x0000000243437212 */ /* 0x000fe400078e3cff */
[----:B------:R-:W-:Y:S02]  /*6f40*/  LOP3.LUT R68, R68, R0, RZ, 0x3c, !PT ;  /* 0x0000000044447212 */ /* 0x000fe400078e3cff */
[----:B------:R-:W-:Y:S02]  /*6f50*/  @P2 R2UR UR36, R66 ;  /* 0x00000000422422ca */ /* 0x000fe400000e0000 */
[----:B------:R-:W-:Y:S02]  /*6f60*/  SEL R73, R73, RZ, P0 ;  /* 0x000000ff49497207 */ /* 0x000fe40000000000 */
[----:B------:R-:W-:Y:S01]  /*6f70*/  SEL R31, R31, RZ, P1 ;  /* 0x000000ff1f1f7207 */ /* 0x000fe20000800000 */
[----:B------:R-:W-:Y:S10]  /*6f80*/  @P2 BRA `(.L_x_112) ;  /* 0xffffffdc00e02947 */ /* 0x000ff4000383ffff */
[----:B------:R-:W-:-:S09]  /*6f90*/  UISETP.NE.AND UP0, UPT, UR53, URZ, UPT ;  /* 0x000000ff3500728c */ /* 0x000fd2000bf05270 */
[----:B------:R-:W-:Y:S05]  /*6fa0*/  BRA.U !UP0, `(.L_x_113) ;  /* 0x0000000108487547 */ /* 0x000fea000b800000 */
[----:B------:R-:W2:Y:S02]  /*6fb0*/  LDCU.64 UR4, c[0x0][0x890] ;  /* 0x00011200ff0477ac */ /* 0x000ea40008000a00 */
[----:B--2---:R-:W-:-:S04]  /*6fc0*/  UISETP.NE.U32.AND UP0, UPT, UR4, URZ, UPT ;  /* 0x000000ff0400728c */ /* 0x004fc8000bf05070 */
[----:B------:R-:W-:-:S09]  /*6fd0*/  UISETP.NE.AND.EX UP0, UPT, UR5, URZ, UPT, UP0 ;  /* 0x000000ff0500728c */ /* 0x000fd2000bf05300 */
[----:B------:R-:W-:Y:S05]  /*6fe0*/  BRA.U UP0, `(.L_x_114) ;  /* 0x00000001000c7547 */ /* 0x000fea000b800000 */
[----:B------:R-:W-:-:S13]  /*6ff0*/  FSETP.NEU.AND P0, PT, R35, RZ, PT ;  /* 0x000000ff2300720b */ /* 0x000fda0003f0d000 */
[----:B------:R-:W-:Y:S05]  /*7000*/  @!P0 EXIT ;  /* 0x000000000000894d */ /* 0x000fea0003800000 */
[----:B------:R-:W-:Y:S05]  /*7010*/  BRA `(.L_x_113) ;  /* 0x00000000002c7947 */ /* 0x000fea0003800000 */
.L_x_114:
[----:B------:R-:W-:Y:S01]  /*7020*/  ISETP.NE.AND P0, PT, R72, RZ, PT ;  /* 0x000000ff4800720c */ /* 0x000fe20003f05270 */
[----:B------:R-:W-:-:S12]  /*7030*/  BSSY.RECONVERGENT B0, `(.L_x_113) ;  /* 0x0000009000007945 */ /* 0x000fd80003800200 */
[----:B------:R-:W-:Y:S05]  /*7040*/  @P0 BRA `(.L_x_115) ;  /* 0x0000000000140947 */ /* 0x000fea0003800000 */
[----:B------:R-:W2:Y:S02]  /*7050*/  LDCU.64 UR4, c[0x0][0x888] ;  /* 0x00011100ff0477ac */ /* 0x000ea40008000a00 */
[----:B--2---:R-:W-:-:S04]  /*7060*/  ISETP.NE.U32.AND P0, PT, RZ, UR4, PT ;  /* 0x00000004ff007c0c */ /* 0x004fc8000bf05070 */
[----:B------:R-:W-:-:S13]  /*7070*/  ISETP.NE.AND.EX P0, PT, RZ, UR5, PT, P0 ;  /* 0x00000005ff007c0c */ /* 0x000fda000bf05300 */
[----:B------:R-:W-:Y:S05]  /*7080*/  @!P0 EXIT ;  /* 0x000000000000894d */ /* 0x000fea0003800000 */
[----:B------:R-:W-:Y:S05]  /*7090*/  BRA `(.L_x_116) ;  /* 0x0000000000087947 */ /* 0x000fea0003800000 */
.L_x_115:
[----:B------:R-:W-:-:S13]  /*70a0*/  FSETP.NEU.AND P0, PT, R35, RZ, PT ;  /* 0x000000ff2300720b */ /* 0x000fda0003f0d000 */
[----:B------:R-:W-:Y:S05]  /*70b0*/  @!P0 EXIT ;  /* 0x000000000000894d */ /* 0x000fea0003800000 */
.L_x_116:
[----:B------:R-:W-:Y:S05]  /*70c0*/  BSYNC.RECONVERGENT B0 ;  /* 0x0000000000007941 */ /* 0x000fea0003800200 */
.L_x_113:
[----:B------:R-:W-:Y:S01]  /*70d0*/  ULEA UR4, UR49, UR48, 0x3 ;  /* 0x0000003031047291 */ /* 0x000fe2000f8e18ff */
[----:B------:R-:W-:-:S04]  /*70e0*/  DEPBAR.LE SB0, 0x0 ;  /* 0x000080000000791a */ /* 0x000fc80000000000 */
[----:B------:R-:W-:-:S04]  /*70f0*/  UIADD3 UR4, UPT, UPT, UR4, 0x78, URZ ;  /* 0x0000007804047890 */ /* 0x000fc8000fffe0ff */
[----:B------:R-:W-:-:S09]  /*7100*/  UPRMT UR4, UR37, 0x654, UR4 ;  /* 0x0000065425047896 */ /* 0x000fd20008000004 */
[----:B------:R-:W-:Y:S01]  /*7110*/  SYNCS.ARRIVE.TRANS64.RED.A1T0 RZ, [UR4], RZ ;  /* 0x000000ffffff79a7 */ /* 0x000fe20008100404 */
[----:B------:R-:W-:Y:S05]  /*7120*/  EXIT ;  /* 0x000000000000794d */ /* 0x000fea0003800000 */
.L_x_19:
[----:B--2---:R2:W1:Y:S02]  /*7130*/  SYNCS.PHASECHK.TRANS64.TRYWAIT P0, [R2+URZ+0x110], R3 ;  /* 0x00011003020075a7 */ /* 0x00446400080011ff */
[----:B-1----:R-:W-:Y:S05]  /*7140*/  @!P0 NANOSLEEP.SYNCS 0x989680 ;  /* 0x009896800000895d */ /* 0x002fea0003900000 */
[----:B------:R-:W1:Y:S02]  /*7150*/  @!P0 SYNCS.PHASECHK.TRANS64 P0, [R2+URZ+0x110], R3 ;  /* 0x00011003020085a7 */ /* 0x000e6400080010ff */
[----:B-1----:R-:W-:Y:S05]  /*7160*/  @!P0 BRA `(.L_x_19) ;  /* 0xfffffffc00f08947 */ /* 0x002fea000383ffff */
[----:B------:R-:W-:Y:S05]  /*7170*/  BRA `(.L_x_117) ;  /* 0xffffffa400207947 */ /* 0x000fea000383ffff */
.L_x_22:
[----:B-1----:R-:W-:-:S07]  /*7180*/  MOV R2, UR33 ;  /* 0x0000002100027c02 */ /* 0x002fce0008000f00 */
.L_x_118:
[----:B-1----:R1:W2:Y:S02]  /*7190*/  SYNCS.PHASECHK.TRANS64.TRYWAIT P0, [R2+URZ+0x30], R4 ;  /* 0x00003004020075a7 */ /* 0x0022a400080011ff */
[----:B--2---:R-:W-:Y:S05]  /*71a0*/  @!P0 NANOSLEEP.SYNCS 0x989680 ;  /* 0x009896800000895d */ /* 0x004fea0003900000 */
[----:B------:R-:W2:Y:S02]  /*71b0*/  @!P0 SYNCS.PHASECHK.TRANS64 P0, [R2+URZ+0x30], R4 ;  /* 0x00003004020085a7 */ /* 0x000ea400080010ff */
[----:B--2---:R-:W-:Y:S05]  /*71c0*/  @!P0 BRA `(.L_x_118) ;  /* 0xfffffffc00f08947 */ /* 0x004fea000383ffff */
[----:B------:R-:W-:Y:S05]  /*71d0*/  BRA `(.L_x_21) ;  /* 0xffffffa400707947 */ /* 0x000fea000383ffff */
.L_x_28:
[----:B-1----:R-:W-:-:S07]  /*71e0*/  MOV R2, UR25 ;  /* 0x0000001900027c02 */ /* 0x002fce0008000f00 */
.L_x_119:
[----:B-1----:R1:W2:Y:S02]  /*71f0*/  SYNCS.PHASECHK.TRANS64.TRYWAIT P0, [R2+URZ+0x30], R4 ;  /* 0x00003004020075a7 */ /* 0x0022a400080011ff */
[----:B--2---:R-:W-:Y:S05]  /*7200*/  @!P0 NANOSLEEP.SYNCS 0x989680 ;  /* 0x009896800000895d */ /* 0x004fea0003900000 */
[----:B------:R-:W2:Y:S02]  /*7210*/  @!P0 SYNCS.PHASECHK.TRANS64 P0, [R2+URZ+0x30], R4 ;  /* 0x00003004020085a7 */ /* 0x000ea400080010ff */
[----:B--2---:R-:W-:Y:S05]  /*7220*/  @!P0 BRA `(.L_x_119) ;  /* 0xfffffffc00f08947 */ /* 0x004fea000383ffff */
[----:B------:R-:W-:Y:S05]  /*7230*/  BRA `(.L_x_27) ;  /* 0xffffffa8002c7947 */ /* 0x000fea000383ffff */
.L_x_32:
[----:B-1----:R1:W2:Y:S02]  /*7240*/  SYNCS.PHASECHK.TRANS64.TRYWAIT P0, [R2+URZ+0xa0], R3 ;  /* 0x0000a003020075a7 */ /* 0x0022a400080011ff */
[----:B--2---:R-:W-:Y:S05]  /*7250*/  @!P0 NANOSLEEP.SYNCS 0x989680 ;  /* 0x009896800000895d */ /* 0x004fea0003900000 */
[----:B------:R-:W2:Y:S02]  /*7260*/  @!P0 SYNCS.PHASECHK.TRANS64 P0, [R2+URZ+0xa0], R3 ;  /* 0x0000a003020085a7 */ /* 0x000ea400080010ff */
[----:B--2---:R-:W-:Y:S05]  /*7270*/  @!P0 BRA `(.L_x_32) ;  /* 0xfffffffc00f08947 */ /* 0x004fea000383ffff */
[----:B------:R-:W-:Y:S05]  /*7280*/  BRA `(.L_x_120) ;  /* 0xffffffa800d07947 */ /* 0x000fea000383ffff */
.L_x_36:
[----:B----4-:R-:W-:-:S07]  /*7290*/  MOV R0, UR5 ;  /* 0x0000000500007c02 */ /* 0x010fce0008000f00 */
.L_x_121:
[----:B-1----:R1:W2:Y:S02]  /*72a0*/  SYNCS.PHASECHK.TRANS64.TRYWAIT P0, [R0+URZ], R2 ;  /* 0x00000002000075a7 */ /* 0x0022a400080011ff */
[----:B--2---:R-:W-:Y:S05]  /*72b0*/  @!P0 NANOSLEEP.SYNCS 0x989680 ;  /* 0x009896800000895d */ /* 0x004fea0003900000 */
[----:B------:R-:W2:Y:S02]  /*72c0*/  @!P0 SYNCS.PHASECHK.TRANS64 P0, [R0+URZ], R2 ;  /* 0x00000002000085a7 */ /* 0x000ea400080010ff */
[----:B--2---:R-:W-:Y:S05]  /*72d0*/  @!P0 BRA `(.L_x_121) ;  /* 0xfffffffc00f08947 */ /* 0x004fea000383ffff */
[----:B------:R-:W-:Y:S05]  /*72e0*/  BRA `(.L_x_122) ;  /* 0xffffffb000407947 */ /* 0x000fea000383ffff */
.L_x_37:
[----:B----4-:R-:W-:-:S07]  /*72f0*/  MOV R0, UR5 ;  /* 0x0000000500007c02 */ /* 0x010fce0008000f00 */
.L_x_123:
[----:B-1----:R1:W2:Y:S02]  /*7300*/  SYNCS.PHASECHK.TRANS64.TRYWAIT P0, [R0+URZ], R3 ;  /* 0x00000003000075a7 */ /* 0x0022a400080011ff */
[----:B--2---:R-:W-:Y:S05]  /*7310*/  @!P0 NANOSLEEP.SYNCS 0x989680 ;  /* 0x009896800000895d */ /* 0x004fea0003900000 */
[----:B------:R-:W2:Y:S02]  /*7320*/  @!P0 SYNCS.PHASECHK.TRANS64 P0, [R0+URZ], R3 ;  /* 0x00000003000085a7 */ /* 0x000ea400080010ff */
[----:B--2---:R-:W-:Y:S05]  /*7330*/  @!P0 BRA `(.L_x_123) ;  /* 0xfffffffc00f08947 */ /* 0x004fea000383ffff */
[----:B------:R-:W-:Y:S05]  /*7340*/  BRA `(.L_x_124) ;  /* 0xffffffb0004c7947 */ /* 0x000fea000383ffff */
.L_x_38:
[----:B----4-:R-:W-:-:S07]  /*7350*/  MOV R0, UR5 ;  /* 0x0000000500007c02 */ /* 0x010fce0008000f00 */
.L_x_125:
[----:B-1----:R1:W2:Y:S02]  /*7360*/  SYNCS.PHASECHK.TRANS64.TRYWAIT P0, [R0+URZ], R3 ;  /* 0x00000003000075a7 */ /* 0x0022a400080011ff */
[----:B--2---:R-:W-:Y:S05]  /*7370*/  @!P0 NANOSLEEP.SYNCS 0x989680 ;  /* 0x009896800000895d */ /* 0x004fea0003900000 */
[----:B------:R-:W2:Y:S02]  /*7380*/  @!P0 SYNCS.PHASECHK.TRANS64 P0, [R0+URZ], R3 ;  /* 0x00000003000085a7 */ /* 0x000ea400080010ff */
[----:B--2---:R-:W-:Y:S05]  /*7390*/  @!P0 BRA `(.L_x_125) ;  /* 0xfffffffc00f08947 */ /* 0x004fea000383ffff */
[----:B------:R-:W-:Y:S05]  /*73a0*/  BRA `(.L_x_126) ;  /* 0xffffffb000587947 */ /* 0x000fea000383ffff */
.L_x_39:
[----:B----4-:R-:W-:-:S07]  /*73b0*/  MOV R0, UR5 ;  /* 0x0000000500007c02 */ /* 0x010fce0008000f00 */
.L_x_127:
[----:B-1----:R1:W2:Y:S02]  /*73c0*/  SYNCS.PHASECHK.TRANS64.TRYWAIT P0, [R0+URZ], R3 ;  /* 0x00000003000075a7 */ /* 0x0022a400080011ff */
[----:B--2---:R-:W-:Y:S05]  /*73d0*/  @!P0 NANOSLEEP.SYNCS 0x989680 ;  /* 0x009896800000895d */ /* 0x004fea0003900000 */
[----:B------:R-:W2:Y:S02]  /*73e0*/  @!P0 SYNCS.PHASECHK.TRANS64 P0, [R0+URZ], R3 ;  /* 0x00000003000085a7 */ /* 0x000ea400080010ff */
[----:B--2---:R-:W-:Y:S05]  /*73f0*/  @!P0 BRA `(.L_x_127) ;  /* 0xfffffffc00f08947 */ /* 0x004fea000383ffff */
[----:B------:R-:W-:Y:S05]  /*7400*/  BRA `(.L_x_128) ;  /* 0xffffffb000647947 */ /* 0x000fea000383ffff */
.L_x_40:
[----:B----4-:R-:W-:-:S07]  /*7410*/  MOV R0, UR5 ;  /* 0x0000000500007c02 */ /* 0x010fce0008000f00 */
.L_x_129:
[----:B-1----:R1:W2:Y:S02]  /*7420*/  SYNCS.PHASECHK.TRANS64.TRYWAIT P0, [R0+URZ], R3 ;  /* 0x00000003000075a7 */ /* 0x0022a400080011ff */
[----:B--2---:R-:W-:Y:S05]  /*7430*/  @!P0 NANOSLEEP.SYNCS 0x989680 ;  /* 0x009896800000895d */ /* 0x004fea0003900000 */
[----:B------:R-:W2:Y:S02]  /*7440*/  @!P0 SYNCS.PHASECHK.TRANS64 P0, [R0+URZ], R3 ;  /* 0x00000003000085a7 */ /* 0x000ea400080010ff */
[----:B--2---:R-:W-:Y:S05]  /*7450*/  @!P0 BRA `(.L_x_129) ;  /* 0xfffffffc00f08947 */ /* 0x004fea000383ffff */
[----:B------:R-:W-:Y:S05]  /*7460*/  BRA `(.L_x_130) ;  /* 0xffffffb000707947 */ /* 0x000fea000383ffff */
.L_x_43:
[----:B-1----:R1:W2:Y:S02]  /*7470*/  SYNCS.PHASECHK.TRANS64.TRYWAIT P0, [R0+URZ+0x100], R4 ;  /* 0x00010004000075a7 */ /* 0x0022a400080011ff */
[----:B--2---:R-:W-:Y:S05]  /*7480*/  @!P0 NANOSLEEP.SYNCS 0x989680 ;  /* 0x009896800000895d */ /* 0x004fea0003900000 */
[----:B------:R-:W2:Y:S02]  /*7490*/  @!P0 SYNCS.PHASECHK.TRANS64 P0, [R0+URZ+0x100], R4 ;  /* 0x00010004000085a7 */ /* 0x000ea400080010ff */
[----:B--2---:R-:W-:Y:S05]  /*74a0*/  @!P0 BRA `(.L_x_43) ;  /* 0xfffffffc00f08947 */ /* 0x004fea000383ffff */
[----:B------:R-:W-:Y:S05]  /*74b0*/  BRA `(.L_x_131) ;  /* 0xffffffb000cc7947 */ /* 0x000fea000383ffff */
.L_x_44:
[----:B------:R-:W-:-:S07]  /*74c0*/  MOV R0, UR5 ;  /* 0x0000000500007c02 */ /* 0x000fce0008000f00 */
.L_x_132:
[----:B-1----:R1:W2:Y:S02]  /*74d0*/  SYNCS.PHASECHK.TRANS64.TRYWAIT P0, [R0+URZ+0xb0], R5 ;  /* 0x0000b005000075a7 */ /* 0x0022a400080011ff */
[----:B--2---:R-:W-:Y:S05]  /*74e0*/  @!P0 NANOSLEEP.SYNCS 0x989680 ;  /* 0x009896800000895d */ /* 0x004fea0003900000 */
[----:B------:R-:W2:Y:S02]  /*74f0*/  @!P0 SYNCS.PHASECHK.TRANS64 P0, [R0+URZ+0xb0], R5 ;  /* 0x0000b005000085a7 */ /* 0x000ea400080010ff */
[----:B--2---:R-:W-:Y:S05]  /*7500*/  @!P0 BRA `(.L_x_132) ;  /* 0xfffffffc00f08947 */ /* 0x004fea000383ffff */
[----:B------:R-:W-:Y:S05]  /*7510*/  BRA `(.L_x_133) ;  /* 0xffffffb000dc7947 */ /* 0x000fea000383ffff */
.L_x_45:
[----:B-1----:R1:W2:Y:S02]  /*7520*/  SYNCS.PHASECHK.TRANS64.TRYWAIT P1, [R0+URZ+0xa0], R4 ;  /* 0x0000a004000075a7 */ /* 0x0022a400080211ff */
[----:B--2---:R-:W-:Y:S05]  /*7530*/  @!P1 NANOSLEEP.SYNCS 0x989680 ;  /* 0x009896800000995d */ /* 0x004fea0003900000 */
[----:B------:R-:W2:Y:S02]  /*7540*/  @!P1 SYNCS.PHASECHK.TRANS64 P1, [R0+URZ+0xa0], R4 ;  /* 0x0000a004000095a7 */ /* 0x000ea400080210ff */
[----:B--2---:R-:W-:Y:S05]  /*7550*/  @!P1 BRA `(.L_x_45) ;  /* 0xfffffffc00f09947 */ /* 0x004fea000383ffff */
[----:B------:R-:W-:Y:S05]  /*7560*/  BRA `(.L_x_134) ;  /* 0xffffffb4000c7947 */ /* 0x000fea000383ffff */
.L_x_48:
[----:B------:R-:W-:-:S07]  /*7570*/  MOV R0, UR5 ;  /* 0x0000000500007c02 */ /* 0x000fce0008000f00 */
.L_x_135:
[----:B-1----:R1:W2:Y:S02]  /*7580*/  SYNCS.PHASECHK.TRANS64.TRYWAIT P0, [R0+URZ+0xb0], R2 ;  /* 0x0000b002000075a7 */ /* 0x0022a400080011ff */
[----:B--2---:R-:W-:Y:S05]  /*7590*/  @!P0 NANOSLEEP.SYNCS 0x989680 ;  /* 0x009896800000895d */ /* 0x004fea0003900000 */
[----:B------:R-:W2:Y:S02]  /*75a0*/  @!P0 SYNCS.PHASECHK.TRANS64 P0, [R0+URZ+0xb0], R2 ;  /* 0x0000b002000085a7 */ /* 0x000ea400080010ff */
[----:B--2---:R-:W-:Y:S05]  /*75b0*/  @!P0 BRA `(.L_x_135) ;  /* 0xfffffffc00f08947 */ /* 0x004fea000383ffff */
[----:B------:R-:W-:Y:S05]  /*75c0*/  BRA `(.L_x_47) ;  /* 0xffffffb400607947 */ /* 0x000fea000383ffff */
.L_x_55:
[----:B-1----:R1:W2:Y:S02]  /*75d0*/  SYNCS.PHASECHK.TRANS64.TRYWAIT P1, [R0+URZ+0xa0], R2 ;  /* 0x0000a002000075a7 */ /* 0x0022a400080211ff */
[----:B--2---:R-:W-:Y:S05]  /*75e0*/  @!P1 NANOSLEEP.SYNCS 0x989680 ;  /* 0x009896800000995d */ /* 0x004fea0003900000 */
[----:B------:R-:W2:Y:S02]  /*75f0*/  @!P1 SYNCS.PHASECHK.TRANS64 P1, [R0+URZ+0xa0], R2 ;  /* 0x0000a002000095a7 */ /* 0x000ea400080210ff */
[----:B--2---:R-:W-:Y:S05]  /*7600*/  @!P1 BRA `(.L_x_55) ;  /* 0xfffffffc00f09947 */ /* 0x004fea000383ffff */
[----:B------:R-:W-:Y:S05]  /*7610*/  BRA `(.L_x_136) ;  /* 0xffffffb800ec7947 */ /* 0x000fea000383ffff */
.L_x_56:
[----:B------:R-:W-:-:S07]  /*7620*/  MOV R2, UR6 ;  /* 0x0000000600027c02 */ /* 0x000fce0008000f00 */
.L_x_137:
[----:B-1----:R1:W2:Y:S02]  /*7630*/  SYNCS.PHASECHK.TRANS64.TRYWAIT P0, [R2+URZ+0xe0], R0 ;  /* 0x0000e000020075a7 */ /* 0x0022a400080011ff */
[----:B--2---:R-:W-:Y:S05]  /*7640*/  @!P0 NANOSLEEP.SYNCS 0x989680 ;  /* 0x009896800000895d */ /* 0x004fea0003900000 */
[----:B------:R-:W2:Y:S02]  /*7650*/  @!P0 SYNCS.PHASECHK.TRANS64 P0, [R2+URZ+0xe0], R0 ;  /* 0x0000e000020085a7 */ /* 0x000ea400080010ff */
[----:B--2---:R-:W-:Y:S05]  /*7660*/  @!P0 BRA `(.L_x_137) ;  /* 0xfffffffc00f08947 */ /* 0x004fea000383ffff */
[----:B------:R-:W-:Y:S05]  /*7670*/  BRA `(.L_x_138) ;  /* 0xffffffbc003c7947 */ /* 0x000fea000383ffff */
.L_x_59:
[----:B------:R-:W-:Y:S07]  /*7680*/  MOV R0, UR10 ;  /* 0x0000000a00007c02 */ /* 0x000fee0008000f00 */
.L_x_139:
[----:B-1----:R1:W2:Y:S02]  /*7690*/  SYNCS.PHASECHK.TRANS64.TRYWAIT P0, [R0+URZ], R2 ;  /* 0x00000002000075a7 */ /* 0x0022a400080011ff */
[----:B--2---:R-:W-:Y:S05]  /*76a0*/  @!P0 NANOSLEEP.SYNCS 0x989680 ;  /* 0x009896800000895d */ /* 0x004fea0003900000 */
[----:B------:R-:W2:Y:S02]  /*76b0*/  @!P0 SYNCS.PHASECHK.TRANS64 P0, [R0+URZ], R2 ;  /* 0x00000002000085a7 */ /* 0x000ea400080010ff */
[----:B--2---:R-:W-:Y:S05]  /*76c0*/  @!P0 BRA `(.L_x_139) ;  /* 0xfffffffc00f08947 */ /* 0x004fea000383ffff */
[----:B------:R-:W-:Y:S05]  /*76d0*/  BRA `(.L_x_58) ;  /* 0xffffffbc00587947 */ /* 0x000fea000383ffff */
.L_x_62:
[----:B------:R-:W-:-:S07]  /*76e0*/  MOV R0, UR6 ;  /* 0x0000000600007c02 */ /* 0x000fce0008000f00 */
.L_x_140:
[----:B--2---:R2:W4:Y:S02]  /*76f0*/  SYNCS.PHASECHK.TRANS64.TRYWAIT P0, [R0+URZ], R2 ;  /* 0x00000002000075a7 */ /* 0x00452400080011ff */
[----:B----4-:R-:W-:Y:S05]  /*7700*/  @!P0 NANOSLEEP.SYNCS 0x989680 ;  /* 0x009896800000895d */ /* 0x010fea0003900000 */
[----:B------:R-:W4:Y:S02]  /*7710*/  @!P0 SYNCS.PHASECHK.TRANS64 P0, [R0+URZ], R2 ;  /* 0x00000002000085a7 */ /* 0x000f2400080010ff */
[----:B----4-:R-:W-:Y:S05]  /*7720*/  @!P0 BRA `(.L_x_140) ;  /* 0xfffffffc00f08947 */ /* 0x010fea000383ffff */
[----:B------:R-:W-:Y:S05]  /*7730*/  BRA `(.L_x_141) ;  /* 0xffffffc000847947 */ /* 0x000fea000383ffff */
.L_x_63:
[----:B------:R-:W-:-:S07]  /*7740*/  MOV R0, UR6 ;  /* 0x0000000600007c02 */ /* 0x000fce0008000f00 */
.L_x_142:
[----:B-1----:R1:W2:Y:S02]  /*7750*/  SYNCS.PHASECHK.TRANS64.TRYWAIT P0, [R0+URZ], R3 ;  /* 0x00000003000075a7 */ /* 0x0022a400080011ff */
[----:B--2---:R-:W-:Y:S05]  /*7760*/  @!P0 NANOSLEEP.SYNCS 0x989680 ;  /* 0x009896800000895d */ /* 0x004fea0003900000 */
[----:B------:R-:W2:Y:S02]  /*7770*/  @!P0 SYNCS.PHASECHK.TRANS64 P0, [R0+URZ], R3 ;  /* 0x00000003000085a7 */ /* 0x000ea400080010ff */
[----:B--2---:R-:W-:Y:S05]  /*7780*/  @!P0 BRA `(.L_x_142) ;  /* 0xfffffffc00f08947 */ /* 0x004fea000383ffff */
[----:B------:R-:W-:Y:S05]  /*7790*/  BRA `(.L_x_143) ;  /* 0xffffffc000907947 */ /* 0x000fea000383ffff */
.L_x_64:
[----:B------:R-:W-:-:S07]  /*77a0*/  MOV R0, UR6 ;  /* 0x0000000600007c02 */ /* 0x000fce0008000f00 */
.L_x_144:
[----:B-1----:R1:W2:Y:S02]  /*77b0*/  SYNCS.PHASECHK.TRANS64.TRYWAIT P0, [R0+URZ], R3 ;  /* 0x00000003000075a7 */ /* 0x0022a400080011ff */
[----:B--2---:R-:W-:Y:S05]  /*77c0*/  @!P0 NANOSLEEP.SYNCS 0x989680 ;  /* 0x009896800000895d */ /* 0x004fea0003900000 */
[----:B------:R-:W2:Y:S02]  /*77d0*/  @!P0 SYNCS.PHASECHK.TRANS64 P0, [R0+URZ], R3 ;  /* 0x00000003000085a7 */ /* 0x000ea400080010ff */
[----:B--2---:R-:W-:Y:S05]  /*77e0*/  @!P0 BRA `(.L_x_144) ;  /* 0xfffffffc00f08947 */ /* 0x004fea000383ffff */
[----:B------:R-:W-:Y:S05]  /*77f0*/  BRA `(.L_x_145) ;  /* 0xffffffc0009c7947 */ /* 0x000fea000383ffff */
.L_x_65:
[----:B-1----:R-:W-:-:S07]  /*7800*/  MOV R0, UR7 ;  /* 0x0000000700007c02 */ /* 0x002fce0008000f00 */
.L_x_146:
[----:B-1----:R1:W2:Y:S02]  /*7810*/  SYNCS.PHASECHK.TRANS64.TRYWAIT P0, [R0+URZ], R2 ;  /* 0x00000002000075a7 */ /* 0x0022a400080011ff */
[----:B--2---:R-:W-:Y:S05]  /*7820*/  @!P0 NANOSLEEP.SYNCS 0x989680 ;  /* 0x009896800000895d */ /* 0x004fea0003900000 */
[----:B------:R-:W2:Y:S02]  /*7830*/  @!P0 SYNCS.PHASECHK.TRANS64 P0, [R0+URZ], R2 ;  /* 0x00000002000085a7 */ /* 0x000ea400080010ff */
[----:B--2---:R-:W-:Y:S05]  /*7840*/  @!P0 BRA `(.L_x_146) ;  /* 0xfffffffc00f08947 */ /* 0x004fea000383ffff */
[----:B------:R-:W-:Y:S05]  /*7850*/  BRA `(.L_x_147) ;  /* 0xffffffc000a87947 */ /* 0x000fea000383ffff */
.L_x_70:
[----:B--2---:R2:W3:Y:S02]  /*7860*/  SYNCS.PHASECHK.TRANS64.TRYWAIT P0, [R0+URZ+0xa0], R2 ;  /* 0x0000a002000075a7 */ /* 0x0044e400080011ff */
[----:B---3--:R-:W-:Y:S05]  /*7870*/  @!P0 NANOSLEEP.SYNCS 0x989680 ;  /* 0x009896800000895d */ /* 0x008fea0003900000 */
[----:B------:R-:W3:Y:S02]  /*7880*/  @!P0 SYNCS.PHASECHK.TRANS64 P0, [R0+URZ+0xa0], R2 ;  /* 0x0000a002000085a7 */ /* 0x000ee400080010ff */
[----:B---3--:R-:W-:Y:S05]  /*7890*/  @!P0 BRA `(.L_x_70) ;  /* 0xfffffffc00f08947 */ /* 0x008fea000383ffff */
[----:B------:R-:W-:Y:S05]  /*78a0*/  BRA `(.L_x_148) ;  /* 0xffffffc400a07947 */ /* 0x000fea000383ffff */
.L_x_73:
[----:B------:R-:W-:Y:S07]  /*78b0*/  MOV R0, UR7 ;  /* 0x0000000700007c02 */ /* 0x000fee0008000f00 */
.L_x_149:
[----:B--2---:R2:W3:Y:S02]  /*78c0*/  SYNCS.PHASECHK.TRANS64.TRYWAIT P0, [R0+URZ+0x98], R2 ;  /* 0x00009802000075a7 */ /* 0x0044e400080011ff */
[----:B---3--:R-:W-:Y:S05]  /*78d0*/  @!P0 NANOSLEEP.SYNCS 0x989680 ;  /* 0x009896800000895d */ /* 0x008fea0003900000 */
[----:B------:R-:W3:Y:S02]  /*78e0*/  @!P0 SYNCS.PHASECHK.TRANS64 P0, [R0+URZ+0x98], R2 ;  /* 0x00009802000085a7 */ /* 0x000ee400080010ff */
[----:B---3--:R-:W-:Y:S05]  /*78f0*/  @!P0 BRA `(.L_x_149) ;  /* 0xfffffffc00f08947 */ /* 0x008fea000383ffff */
[----:B------:R-:W-:Y:S05]  /*7900*/  BRA `(.L_x_72) ;  /* 0xffffffc800807947 */ /* 0x000fea000383ffff */
.L_x_76:
[----:B------:R-:W-:Y:S07]  /*7910*/  MOV R0, UR15 ;  /* 0x0000000f00007c02 */ /* 0x000fee0008000f00 */
.L_x_150:
[----:B-1----:R1:W2:Y:S02]  /*7920*/  SYNCS.PHASECHK.TRANS64.TRYWAIT P0, [R0+URZ+0x78], R9 ;  /* 0x00007809000075a7 */ /* 0x0022a400080011ff */
[----:B--2---:R-:W-:Y:S05]  /*7930*/  @!P0 NANOSLEEP.SYNCS 0x989680 ;  /* 0x009896800000895d */ /* 0x004fea0003900000 */
[----:B------:R-:W2:Y:S02]  /*7940*/  @!P0 SYNCS.PHASECHK.TRANS64 P0, [R0+URZ+0x78], R9 ;  /* 0x00007809000085a7 */ /* 0x000ea400080010ff */
[----:B--2---:R-:W-:Y:S05]  /*7950*/  @!P0 BRA `(.L_x_150) ;  /* 0xfffffffc00f08947 */ /* 0x004fea000383ffff */
[----:B------:R-:W-:Y:S05]  /*7960*/  BRA `(.L_x_151) ;  /* 0xffffffc800f87947 */ /* 0x000fea000383ffff */
.L_x_77:
[----:B------:R-:W-:Y:S07]  /*7970*/  MOV R0, UR13 ;  /* 0x0000000d00007c02 */ /* 0x000fee0008000f00 */
.L_x_152:
[----:B-1----:R1:W2:Y:S02]  /*7980*/  SYNCS.PHASECHK.TRANS64.TRYWAIT P0, [R0+URZ+0x78], R20 ;  /* 0x00007814000075a7 */ /* 0x0022a400080011ff */
[----:B--2---:R-:W-:Y:S05]  /*7990*/  @!P0 NANOSLEEP.SYNCS 0x989680 ;  /* 0x009896800000895d */ /* 0x004fea0003900000 */
[----:B------:R-:W2:Y:S02]  /*79a0*/  @!P0 SYNCS.PHASECHK.TRANS64 P0, [R0+URZ+0x78], R20 ;  /* 0x00007814000085a7 */ /* 0x000ea400080010ff */
[----:B--2---:R-:W-:Y:S05]  /*79b0*/  @!P0 BRA `(.L_x_152) ;  /* 0xfffffffc00f08947 */ /* 0x004fea000383ffff */
[----:B------:R-:W-:Y:S05]  /*79c0*/  BRA `(.L_x_153) ;  /* 0xffffffcc00987947 */ /* 0x000fea000383ffff */
.L_x_79:
[----:B------:R-:W-:-:S07]  /*79d0*/  MOV R0, UR4 ;  /* 0x0000000400007c02 */ /* 0x000fce0008000f00 */
.L_x_154:
[----:B-1----:R1:W3:Y:S02]  /*79e0*/  SYNCS.PHASECHK.TRANS64.TRYWAIT P0, [R0+URZ], R2 ;  /* 0x00000002000075a7 */ /* 0x0022e400080011ff */
[----:B---3--:R-:W-:Y:S05]  /*79f0*/  @!P0 NANOSLEEP.SYNCS 0x989680 ;  /* 0x009896800000895d */ /* 0x008fea0003900000 */
[----:B------:R-:W3:Y:S02]  /*7a00*/  @!P0 SYNCS.PHASECHK.TRANS64 P0, [R0+URZ], R2 ;  /* 0x00000002000085a7 */ /* 0x000ee400080010ff */
[----:B---3--:R-:W-:Y:S05]  /*7a10*/  @!P0 BRA `(.L_x_154) ;  /* 0xfffffffc00f08947 */ /* 0x008fea000383ffff */
[----:B------:R-:W-:Y:S05]  /*7a20*/  BRA `(.L_x_155) ;  /* 0xffffffd000247947 */ /* 0x000fea000383ffff */
.L_x_80:
[----:B------:R-:W-:-:S07]  /*7a30*/  MOV R0, UR4 ;  /* 0x0000000400007c02 */ /* 0x000fce0008000f00 */
.L_x_156:
[----:B-1----:R1:W3:Y:S02]  /*7a40*/  SYNCS.PHASECHK.TRANS64.TRYWAIT P0, [R0+URZ], R2 ;  /* 0x00000002000075a7 */ /* 0x0022e400080011ff */
[----:B---3--:R-:W-:Y:S05]  /*7a50*/  @!P0 NANOSLEEP.SYNCS 0x989680 ;  /* 0x009896800000895d */ /* 0x008fea0003900000 */
[----:B------:R-:W3:Y:S02]  /*7a60*/  @!P0 SYNCS.PHASECHK.TRANS64 P0, [R0+URZ], R2 ;  /* 0x00000002000085a7 */ /* 0x000ee400080010ff */
[----:B---3--:R-:W-:Y:S05]  /*7a70*/  @!P0 BRA `(.L_x_156) ;  /* 0xfffffffc00f08947 */ /* 0x008fea000383ffff */
[----:B------:R-:W-:Y:S05]  /*7a80*/  BRA `(.L_x_157) ;  /* 0xffffffd000307947 */ /* 0x000fea000383ffff */
.L_x_82:
[----:B--2---:R2:W4:Y:S02]  /*7a90*/  SYNCS.PHASECHK.TRANS64.TRYWAIT P0, [R0+URZ+0xa0], R2 ;  /* 0x0000a002000075a7 */ /* 0x00452400080011ff */
[----:B----4-:R-:W-:Y:S05]  /*7aa0*/  @!P0 NANOSLEEP.SYNCS 0x989680 ;  /* 0x009896800000895d */ /* 0x010fea0003900000 */
[----:B------:R-:W4:Y:S02]  /*7ab0*/  @!P0 SYNCS.PHASECHK.TRANS64 P0, [R0+URZ+0xa0], R2 ;  /* 0x0000a002000085a7 */ /* 0x000f2400080010ff */
[----:B----4-:R-:W-:Y:S05]  /*7ac0*/  @!P0 BRA `(.L_x_82) ;  /* 0xfffffffc00f08947 */ /* 0x010fea000383ffff */
[----:B------:R-:W-:Y:S05]  /*7ad0*/  BRA `(.L_x_158) ;  /* 0xffffffd400207947 */ /* 0x000fea000383ffff */
.L_x_92:
[----:B-1----:R1:W3:Y:S02]  /*7ae0*/  SYNCS.PHASECHK.TRANS64.TRYWAIT P1, [R2+URZ+0x60], R4 ;  /* 0x00006004020075a7 */ /* 0x0022e400080211ff */
[----:B---3--:R-:W-:Y:S05]  /*7af0*/  @!P1 NANOSLEEP.SYNCS 0x989680 ;  /* 0x009896800000995d */ /* 0x008fea0003900000 */
[----:B------:R-:W3:Y:S02]  /*7b00*/  @!P1 SYNCS.PHASECHK.TRANS64 P1, [R2+URZ+0x60], R4 ;  /* 0x00006004020095a7 */ /* 0x000ee400080210ff */
[----:B---3--:R-:W-:Y:S05]  /*7b10*/  @!P1 BRA `(.L_x_92) ;  /* 0xfffffffc00f09947 */ /* 0x008fea000383ffff */
[----:B------:R-:W-:Y:S05]  /*7b20*/  BRA `(.L_x_91) ;  /* 0xffffffe000207947 */ /* 0x000fea000383ffff */
.L_x_94:
[----:B-1----:R1:W2:Y:S02]  /*7b30*/  SYNCS.PHASECHK.TRANS64.TRYWAIT P0, [R44+URZ+0xc0], R3 ;  /* 0x0000c0032c0075a7 */ /* 0x0022a400080011ff */
[----:B--2---:R-:W-:Y:S05]  /*7b40*/  @!P0 NANOSLEEP.SYNCS 0x989680 ;  /* 0x009896800000895d */ /* 0x004fea0003900000 */
[----:B------:R-:W2:Y:S02]  /*7b50*/  @!P0 SYNCS.PHASECHK.TRANS64 P0, [R44+URZ+0xc0], R3 ;  /* 0x0000c0032c0085a7 */ /* 0x000ea400080010ff */
[----:B--2---:R-:W-:Y:S05]  /*7b60*/  @!P0 BRA `(.L_x_94) ;  /* 0xfffffffc00f08947 */ /* 0x004fea000383ffff */
[----:B------:R-:W-:Y:S05]  /*7b70*/  BRA `(.L_x_93) ;  /* 0xffffffe000707947 */ /* 0x000fea000383ffff */
.L_x_105:
[----:B-1----:R1:W2:Y:S02]  /*7b80*/  SYNCS.PHASECHK.TRANS64.TRYWAIT P0, [R2+URZ+0x60], R45 ;  /* 0x0000602d020075a7 */ /* 0x0022a400080011ff */
[----:B--2---:R-:W-:Y:S05]  /*7b90*/  @!P0 NANOSLEEP.SYNCS 0x989680 ;  /* 0x009896800000895d */ /* 0x004fea0003900000 */
[----:B------:R-:W2:Y:S02]  /*7ba0*/  @!P0 SYNCS.PHASECHK.TRANS64 P0, [R2+URZ+0x60], R45 ;  /* 0x0000602d020085a7 */ /* 0x000ea400080010ff */
[----:B--2---:R-:W-:Y:S05]  /*7bb0*/  @!P0 BRA `(.L_x_105) ;  /* 0xfffffffc00f08947 */ /* 0x004fea000383ffff */
[----:B------:R-:W-:Y:S05]  /*7bc0*/  BRA `(.L_x_104) ;  /* 0xffffffe800807947 */ /* 0x000fea000383ffff */
        .weak           $__internal_0_$__cuda_sm10x_tcgen05_guardrail_trap_col_being_dealloced_not_returned_by_alloc
        .type           $__internal_0_$__cuda_sm10x_tcgen05_guardrail_trap_col_being_dealloced_not_returned_by_alloc,@function
        .size           $__internal_0_$__cuda_sm10x_tcgen05_guardrail_trap_col_being_dealloced_not_returned_by_alloc,($__internal_1_$__cuda_sm10x_tcgen05_guardrail_trap_phase_invalid_during_alloc - $__internal_0_$__cuda_sm10x_tcgen05_guardrail_trap_col_being_dealloced_not_returned_by_alloc)
$__internal_0_$__cuda_sm10x_tcgen05_guardrail_trap_col_being_dealloced_not_returned_by_alloc:
[----:B------:R-:W-:Y:S05]  /*7bd0*/  BPT.TRAP 0x1 ;  /* 0x000000040000795c */ /* 0x000fea0000300000 */
[----:B------:R-:W-:-:S04]  /*7be0*/  HFMA2 R3, -RZ, RZ, 0, 0 ;  /* 0x00000000ff037431 */ /* 0x000fc800000001ff */
[----:B------:R-:W-:Y:S05]  /*7bf0*/  RET.REL.NODEC R2 `(_ZN7cutlass13device_kernelINS_4gemm6kernel13GemmUniversalIN4cute5tupleIJiiiiEEENS1_10collective13CollectiveMmaINS1_35MainloopSm100TmaUmmaWarpSpecializedILi6ELi2ELi4ENS5_IJNS4_1CILi1EEESB_SB_EEEEENS5_IJNSA_ILi64EEESE_NSA_ILi128EEEEEENS_6half_tENS5_IJlSB_lEEESH_NS5_IJSB_llEEENS4_8TiledMMAINS4_8MMA_AtomIJNS4_20SM100_MMA_F16BF16_SSISH_SH_fLi64ELi64ELNS4_4UMMA5MajorE0ELSO_1ELNSN_7ScaleInE0ELSP_0EEEEEENS4_6LayoutISC_NS5_IJNSA_ILi0EEEST_ST_EEEEENS5_IJNS4_10UnderscoreESW_SW_EEEEENS4_13SM90_TMA_LOADENS4_14ComposedLayoutINS4_7SwizzleILi3ELi4ELi3EEENS4_18smem_ptr_flag_bitsILi16EEENSS_INS5_IJNSA_ILi8EEESE_EEENS5_IJSE_SB_EEEEEEEvNS4_8identityESZ_NS10_IS12_S14_NSS_INS5_IJSE_S15_EEENS5_IJSB_SE_EEEEEEEvS1A_EENS_8epilogue10collective18CollectiveEpilogueINS1G_23Sm100TmaWarpSpecializedILi3ELi2ELi16ELb1ELb0EEEJSG_NS5_IJNSS_ISE_SB_EENSS_INSA_ILi32EEESB_EEEEESH_SI_SH_SI_NS1G_6fusion15FusionCallbacksIS1K_NS1P_17LinearCombinationISH_fSH_fLNS_15FloatRoundStyleE2EEESG_S1O_JEEENS4_5SM1004TMEM4LOAD26SM100_TMEM_LOAD_16dp256b4xESZ_NS10_INS11_ILi2ELi4ELi3EEES14_NSS_INS5_IJS15_S1M_EEENS5_IJS1M_SB_EEEEEEENS4_17SM75_U32x4_LDSM_NENS4_14SM90_TMA_STOREES23_NS4_17SM90_U32x4_STSM_NENS4_39AutoVectorizingCopyWithAssumedAlignmentILi128EEEEEEvvEEEEvNT_6ParamsE) ;  /* 0xffffff8402007950 */ /* 0x000fea0003c3ffff */
        .weak           $__internal_1_$__cuda_sm10x_tcgen05_guardrail_trap_phase_invalid_during_alloc
        .type           $__internal_1_$__cuda_sm10x_tcgen05_guardrail_trap_phase_invalid_during_alloc,@function
        .size           $__internal_1_$__cuda_sm10x_tcgen05_guardrail_trap_phase_invalid_during_alloc,($__internal_2_$__cuda_sm10x_tcgen05_guardrail_trap_unallocated_columns_being_dealloced - $__internal_1_$__cuda_sm10x_tcgen05_guardrail_trap_phase_invalid_during_alloc)
$__internal_1_$__cuda_sm10x_tcgen05_guardrail_trap_phase_invalid_during_alloc:
[----:B------:R-:W-:Y:S05]  /*7c00*/  BPT.TRAP 0x1 ;  /* 0x000000040000795c */ /* 0x000fea0000300000 */
[----:B------:R-:W-:-:S04]  /*7c10*/  MOV R3, 0x0 ;  /* 0x0000000000037802 */ /* 0x000fc80000000f00 */
[----:B------:R-:W-:Y:S05]  /*7c20*/  RET.REL.NODEC R2 `(_ZN7cutlass13device_kernelINS_4gemm6kernel13GemmUniversalIN4cute5tupleIJiiiiEEENS1_10collective13CollectiveMmaINS1_35MainloopSm100TmaUmmaWarpSpecializedILi6ELi2ELi4ENS5_IJNS4_1CILi1EEESB_SB_EEEEENS5_IJNSA_ILi64EEESE_NSA_ILi128EEEEEENS_6half_tENS5_IJlSB_lEEESH_NS5_IJSB_llEEENS4_8TiledMMAINS4_8MMA_AtomIJNS4_20SM100_MMA_F16BF16_SSISH_SH_fLi64ELi64ELNS4_4UMMA5MajorE0ELSO_1ELNSN_7ScaleInE0ELSP_0EEEEEENS4_6LayoutISC_NS5_IJNSA_ILi0EEEST_ST_EEEEENS5_IJNS4_10UnderscoreESW_SW_EEEEENS4_13SM90_TMA_LOADENS4_14ComposedLayoutINS4_7SwizzleILi3ELi4ELi3EEENS4_18smem_ptr_flag_bitsILi16EEENSS_INS5_IJNSA_ILi8EEESE_EEENS5_IJSE_SB_EEEEEEEvNS4_8identityESZ_NS10_IS12_S14_NSS_INS5_IJSE_S15_EEENS5_IJSB_SE_EEEEEEEvS1A_EENS_8epilogue10collective18CollectiveEpilogueINS1G_23Sm100TmaWarpSpecializedILi3ELi2ELi16ELb1ELb0EEEJSG_NS5_IJNSS_ISE_SB_EENSS_INSA_ILi32EEESB_EEEEESH_SI_SH_SI_NS1G_6fusion15FusionCallbacksIS1K_NS1P_17LinearCombinationISH_fSH_fLNS_15FloatRoundStyleE2EEESG_S1O_JEEENS4_5SM1004TMEM4LOAD26SM100_TMEM_LOAD_16dp256b4xESZ_NS10_INS11_ILi2ELi4ELi3EEES14_NSS_INS5_IJS15_S1M_EEENS5_IJS1M_SB_EEEEEEENS4_17SM75_U32x4_LDSM_NENS4_14SM90_TMA_STOREES23_NS4_17SM90_U32x4_STSM_NENS4_39AutoVectorizingCopyWithAssumedAlignmentILi128EEEEEEvvEEEEvNT_6ParamsE) ;  /* 0xffffff8002f47950 */ /* 0x000fea0003c3ffff */
        .weak           $__internal_2_$__cuda_sm10x_tcgen05_guardrail_trap_unallocated_columns_being_dealloced
        .type           $__internal_2_$__cuda_sm10x_tcgen05_guardrail_trap_unallocated_columns_being_dealloced,@function
        .size           $__internal_2_$__cuda_sm10x_tcgen05_guardrail_trap_unallocated_columns_being_dealloced,(.L_x_160 - $__internal_2_$__cuda_sm10x_tcgen05_guardrail_trap_unallocated_columns_being_dealloced)
$__internal_2_$__cuda_sm10x_tcgen05_guardrail_trap_unallocated_columns_being_dealloced:
[----:B------:R-:W-:Y:S05]  /*7c30*/  BPT.TRAP 0x1 ;  /* 0x000000040000795c */ /* 0x000fea0000300000 */
[----:B------:R-:W-:-:S04]  /*7c40*/  HFMA2 R3, -RZ, RZ, 0, 0 ;  /* 0x00000000ff037431 */ /* 0x000fc800000001ff */
[----:B------:R-:W-:Y:S05]  /*7c50*/  RET.REL.NODEC R2 `(_ZN7cutlass13device_kernelINS_4gemm6kernel13GemmUniversalIN4cute5tupleIJiiiiEEENS1_10collective13CollectiveMmaINS1_35MainloopSm100TmaUmmaWarpSpecializedILi6ELi2ELi4ENS5_IJNS4_1CILi1EEESB_SB_EEEEENS5_IJNSA_ILi64EEESE_NSA_ILi128EEEEEENS_6half_tENS5_IJlSB_lEEESH_NS5_IJSB_llEEENS4_8TiledMMAINS4_8MMA_AtomIJNS4_20SM100_MMA_F16BF16_SSISH_SH_fLi64ELi64ELNS4_4UMMA5MajorE0ELSO_1ELNSN_7ScaleInE0ELSP_0EEEEEENS4_6LayoutISC_NS5_IJNSA_ILi0EEEST_ST_EEEEENS5_IJNS4_10UnderscoreESW_SW_EEEEENS4_13SM90_TMA_LOADENS4_14ComposedLayoutINS4_7SwizzleILi3ELi4ELi3EEENS4_18smem_ptr_flag_bitsILi16EEENSS_INS5_IJNSA_ILi8EEESE_EEENS5_IJSE_SB_EEEEEEEvNS4_8identityESZ_NS10_IS12_S14_NSS_INS5_IJSE_S15_EEENS5_IJSB_SE_EEEEEEEvS1A_EENS_8epilogue10collective18CollectiveEpilogueINS1G_23Sm100TmaWarpSpecializedILi3ELi2ELi16ELb1ELb0EEEJSG_NS5_IJNSS_ISE_SB_EENSS_INSA_ILi32EEESB_EEEEESH_SI_SH_SI_NS1G_6fusion15FusionCallbacksIS1K_NS1P_17LinearCombinationISH_fSH_fLNS_15FloatRoundStyleE2EEESG_S1O_JEEENS4_5SM1004TMEM4LOAD26SM100_TMEM_LOAD_16dp256b4xESZ_NS10_INS11_ILi2ELi4ELi3EEES14_NSS_INS5_IJS15_S1M_EEENS5_IJS1M_SB_EEEEEEENS4_17SM75_U32x4_LDSM_NENS4_14SM90_TMA_STOREES23_NS4_17SM90_U32x4_STSM_NENS4_39AutoVectorizingCopyWithAssumedAlignmentILi128EEEEEEvvEEEEvNT_6ParamsE) ;  /* 0xffffff8002e87950 */ /* 0x000fea0003c3ffff */
.L_x_159:
[----:B------:R-:W-:-:S00]  /*7c60*/  BRA `(.L_x_159) ;  /* 0xfffffffc00fc7947 */ /* 0x000fc0000383ffff */
[----:B------:R-:W-:-:S00]  /*7c70*/  NOP ;  /* 0x0000000000007918 */ /* 0x000fc00000000000 */
        /* <DEDUP_REMOVED lines=8> */
.L_x_160:


//--------------------- .nv.global.init           --------------------------
	.section	.nv.global.init,"aw",@progbits
.nv.global.init:
	.type		$str$27,@object
	.size		$str$27,($str$28 - $str$27)
$str$27:
        /*0000*/ 	.byte	0x28, 0x61, 0x64, 0x64, 0x72, 0x65, 0x73, 0x73, 0x20, 0x26, 0x20, 0x6d, 0x61, 0x73, 0x6b, 0x29
        /*0010*/ 	.byte	0x20, 0x3d, 0x3d, 0x20, 0x30, 0x00
	.type		$str$28,@object
	.size		$str$28,($str$26 - $str$28)
$str$28:
        /*0016*/ 	.byte	0x2f, 0x74, 0x6d, 0x70, 0x2f, 0x63, 0x75, 0x74, 0x6c, 0x61, 0x73, 0x73, 0x5f, 0x73, 0x77, 0x65
        /*0026*/ 	.byte	0x65, 0x70, 0x5f, 0x73, 0x72, 0x63, 0x2f, 0x69, 0x6e, 0x63, 0x6c, 0x75, 0x64, 0x65, 0x2f, 0x63
        /*0036*/ 	.byte	0x75, 0x74, 0x65, 0x2f, 0x70, 0x6f, 0x69, 0x6e, 0x74, 0x65, 0x72, 0x5f, 0x66, 0x6c, 0x61, 0x67
        /*0046*/ 	.byte	0x67, 0x65, 0x64, 0x2e, 0x68, 0x70, 0x70, 0x00
	.type		$str$26,@object
	.size		$str$26,($str$25 - $str$26)
$str$26:
        /*004e*/ 	.byte	0x2f, 0x74, 0x6d, 0x70, 0x2f, 0x63, 0x75, 0x74, 0x6c, 0x61, 0x73, 0x73, 0x5f, 0x73, 0x77, 0x65
        /*005e*/ 	.byte	0x65, 0x70, 0x5f, 0x73, 0x72, 0x63, 0x2f, 0x69, 0x6e, 0x63, 0x6c, 0x75, 0x64, 0x65, 0x2f, 0x63
        /*006e*/ 	.byte	0x75, 0x74, 0x65, 0x2f, 0x61, 0x74, 0x6f, 0x6d, 0x2f, 0x63, 0x6f, 0x70, 0x79, 0x5f, 0x74, 0x72
        /*007e*/ 	.byte	0x61, 0x69, 0x74, 0x73, 0x5f, 0x73, 0x6d, 0x31, 0x30, 0x30, 0x2e, 0x68, 0x70, 0x70, 0x00
	.type		$str$25,@object
	.size		$str$25,(__unnamed_1 - $str$25)
$str$25:
        /*008d*/ 	.byte	0x28, 0x28, 0x75, 0x69, 0x6e, 0x74, 0x33, 0x32, 0x5f, 0x74, 0x28, 0x74, 0x68, 0x72, 0x65, 0x61
        /*009d*/ 	.byte	0x64, 0x49, 0x64, 0x78, 0x2e, 0x78, 0x29, 0x20, 0x2f, 0x20, 0x33, 0x32, 0x29, 0x20, 0x25, 0x20
        /*00ad*/ 	.byte	0x34, 0x29, 0x20, 0x3d, 0x3d, 0x20, 0x28, 0x28, 0x28, 0x74, 0x6d, 0x65, 0x6d, 0x5f, 0x61, 0x64
        /*00bd*/ 	.byte	0x64, 0x72, 0x20, 0x3e, 0x3e, 0x20, 0x31, 0x36, 0x29, 0x20, 0x2f, 0x20, 0x33, 0x32, 0x29, 0x20
        /*00cd*/ 	.byte	0x25, 0x20, 0x34, 0x29, 0x00
	.type		__unnamed_1,@object
	.size		__unnamed_1,(__unnamed_2 - __unnamed_1)
__unnamed_1:
        /*00d2*/ 	.byte	0x61, 0x75, 0x74, 0x6f, 0x20, 0x63, 0x75, 0x74, 0x65, 0x3a, 0x3a, 0x61, 0x73, 0x5f, 0x70, 0x6f
        /* <DEDUP_REMOVED lines=24> */
        /*0262*/ 	.byte	0x3e, 0x3e, 0x3e, 0x5d, 0x00
	.type		__unnamed_2,@object
	.size		__unnamed_2,(.L_2 - __unnamed_2)
__unnamed_2:
        /* <DEDUP_REMOVED lines=46> */
.L_2:


//--------------------- .nv.shared._ZN7cutlass13device_kernelINS_4gemm6kernel13GemmUniversalIN4cute5tupleIJiiiiEEENS1_10collective13CollectiveMmaINS1_35MainloopSm100TmaUmmaWarpSpecializedILi6ELi2ELi4ENS5_IJNS4_1CILi1EEESB_SB_EEEEENS5_IJNSA_ILi64EEESE_NSA_ILi128EEEEEENS_6half_tENS5_IJlSB_lEEESH_NS5_IJSB_llEEENS4_8TiledMMAINS4_8MMA_AtomIJNS4_20SM100_MMA_F16BF16_SSISH_SH_fLi64ELi64ELNS4_4UMMA5MajorE0ELSO_1ELNSN_7ScaleInE0ELSP_0EEEEEENS4_6LayoutISC_NS5_IJNSA_ILi0EEEST_ST_EEEEENS5_IJNS4_10UnderscoreESW_SW_EEEEENS4_13SM90_TMA_LOADENS4_14ComposedLayoutINS4_7SwizzleILi3ELi4ELi3EEENS4_18smem_ptr_flag_bitsILi16EEENSS_INS5_IJNSA_ILi8EEESE_EEENS5_IJSE_SB_EEEEEEEvNS4_8identityESZ_NS10_IS12_S14_NSS_INS5_IJSE_S15_EEENS5_IJSB_SE_EEEEEEEvS1A_EENS_8epilogue10collective18CollectiveEpilogueINS1G_23Sm100TmaWarpSpecializedILi3ELi2ELi16ELb1ELb0EEEJSG_NS5_IJNSS_ISE_SB_EENSS_INSA_ILi32EEESB_EEEEESH_SI_SH_SI_NS1G_6fusion15FusionCallbacksIS1K_NS1P_17LinearCombinationISH_fSH_fLNS_15FloatRoundStyleE2EEESG_S1O_JEEENS4_5SM1004TMEM4LOAD26SM100_TMEM_LOAD_16dp256b4xESZ_NS10_INS11_ILi2ELi4ELi3EEES14_NSS_INS5_IJS15_S1M_EEENS5_IJS1M_SB_EEEEEEENS4_17SM75_U32x4_LDSM_NENS4_14SM90_TMA_STOREES23_NS4_17SM90_U32x4_STSM_NENS4_39AutoVectorizingCopyWithAssumedAlignmentILi128EEEEEEvvEEEEvNT_6ParamsE --------------------------
	.section	.nv.shared._ZN7cutlass13device_kernelINS_4gemm6kernel13GemmUniversalIN4cute5tupleIJiiiiEEENS1_10collective13CollectiveMmaINS1_35MainloopSm100TmaUmmaWarpSpecializedILi6ELi2ELi4ENS5_IJNS4_1CILi1EEESB_SB_EEEEENS5_IJNSA_ILi64EEESE_NSA_ILi128EEEEEENS_6half_tENS5_IJlSB_lEEESH_NS5_IJSB_llEEENS4_8TiledMMAINS4_8MMA_AtomIJNS4_20SM100_MMA_F16BF16_SSISH_SH_fLi64ELi64ELNS4_4UMMA5MajorE0ELSO_1ELNSN_7ScaleInE0ELSP_0EEEEEENS4_6LayoutISC_NS5_IJNSA_ILi0EEEST_ST_EEEEENS5_IJNS4_10UnderscoreESW_SW_EEEEENS4_13SM90_TMA_LOADENS4_14ComposedLayoutINS4_7SwizzleILi3ELi4ELi3EEENS4_18smem_ptr_flag_bitsILi16EEENSS_INS5_IJNSA_ILi8EEESE_EEENS5_IJSE_SB_EEEEEEEvNS4_8identityESZ_NS10_IS12_S14_NSS_INS5_IJSE_S15_EEENS5_IJSB_SE_EEEEEEEvS1A_EENS_8epilogue10collective18CollectiveEpilogueINS1G_23Sm100TmaWarpSpecializedILi3ELi2ELi16ELb1ELb0EEEJSG_NS5_IJNSS_ISE_SB_EENSS_INSA_ILi32EEESB_EEEEESH_SI_SH_SI_NS1G_6fusion15FusionCallbacksIS1K_NS1P_17LinearCombinationISH_fSH_fLNS_15FloatRoundStyleE2EEESG_S1O_JEEENS4_5SM1004TMEM4LOAD26SM100_TMEM_LOAD_16dp256b4xESZ_NS10_INS11_ILi2ELi4ELi3EEES14_NSS_INS5_IJS15_S1M_EEENS5_IJS1M_SB_EEEEEEENS4_17SM75_U32x4_LDSM_NENS4_14SM90_TMA_STOREES23_NS4_17SM90_U32x4_STSM_NENS4_39AutoVectorizingCopyWithAssumedAlignmentILi128EEEEEEvvEEEEvNT_6ParamsE,"aw",@nobits
	.sectionflags	@""
	.align	16
	.zero		1024


//--------------------- .nv.shared.reserved.0     --------------------------
	.section	.nv.shared.reserved.0,"aw",@nobits
	.weak		__nv_reservedSMEM_offset_0_alias
	.size		__nv_reservedSMEM_offset_0_alias, 0, 64
	.other		__nv_reservedSMEM_offset_0_alias,@"STO_CUDA_RESERVED_SHARED STV_DEFAULT"
__nv_reservedSMEM_offset_0_alias:
	.zero		0
.nv.shared.reserved.0:
	.zero		64
	.weak		__nv_reservedSMEM_tcgen05_partition
	.type		__nv_reservedSMEM_tcgen05_partition,@object
	.size		__nv_reservedSMEM_tcgen05_partition,(.L_0 - __nv_reservedSMEM_tcgen05_partition)
__nv_reservedSMEM_tcgen05_partition:
	.zero		32
.L_0:


//--------------------- .nv.global                --------------------------
	.section	.nv.global,"aw",@nobits
.nv.global:
	.type		_ZN40_INTERNAL_09887410_4_k_cu_d678ca52_279794cute1_E,@object
	.size		_ZN40_INTERNAL_09887410_4_k_cu_d678ca52_279794cute1_E,(_ZN40_INTERNAL_09887410_4_k_cu_d678ca52_279794cuda3std3__45__cpo6cbeginE - _ZN40_INTERNAL_09887410_4_k_cu_d678ca52_279794cute1_E)
_ZN40_INTERNAL_09887410_4_k_cu_d678ca52_279794cute1_E:
	.zero		1
	.type		_ZN40_INTERNAL_09887410_4_k_cu_d678ca52_279794cuda3std3__45__cpo6cbeginE,@object
	.size		_ZN40_INTERNAL_09887410_4_k_cu_d678ca52_279794cuda3std3__45__cpo6cbeginE,(_ZN40_INTERNAL_09887410_4_k_cu_d678ca52_279794cuda3std3__48in_placeE - _ZN40_INTERNAL_09887410_4_k_cu_d678ca52_279794cuda3std3__45__cpo6cbeginE)
_ZN40_INTERNAL_09887410_4_k_cu_d678ca52_279794cuda3std3__45__cpo6cbeginE:
	.zero		1
	.type		_ZN40_INTERNAL_09887410_4_k_cu_d678ca52_279794cuda3std3__48in_placeE,@object
	.size		_ZN40_INTERNAL_09887410_4_k_cu_d678ca52_279794cuda3std3__48in_placeE,(_ZN40_INTERNAL_09887410_4_k_cu_d678ca52_279794cuda3std6ranges3__45__cpo9iter_moveE - _ZN40_INTERNAL_09887410_4_k_cu_d678ca52_279794cuda3std3__48in_placeE)
_ZN40_INTERNAL_09887410_4_k_cu_d678ca52_279794cuda3std3__48in_placeE:
	.zero		1
	.type		_ZN40_INTERNAL_09887410_4_k_cu_d678ca52_279794cuda3std6ranges3__45__cpo9iter_moveE,@object
	.size		_ZN40_INTERNAL_09887410_4_k_cu_d678ca52_279794cuda3std6ranges3__45__cpo9iter_moveE,(_ZN40_INTERNAL_09887410_4_k_cu_d678ca52_279794cuda3std3__45__cpo5beginE - _ZN40_INTERNAL_09887410_4_k_cu_d678ca52_279794cuda3std6ranges3__45__cpo9iter_moveE)
_ZN40_INTERNAL_09887410_4_k_cu_d678ca52_279794cuda3std6ranges3__45__cpo9iter_moveE:
	.zero		1
	.type		_ZN40_INTERNAL_09887410_4_k_cu_d678ca52_279794cuda3std3__45__cpo5beginE,@object
	.size		_ZN40_INTERNAL_09887410_4_k_cu_d678ca52_279794cuda3std3__45__cpo5beginE,(_ZN40_INTERNAL_09887410_4_k_cu_d678ca52_279794cuda3std3__442_GLOBAL__N__09887410_4_k_cu_d678ca52_279796ignoreE - _ZN40_INTERNAL_09887410_4_k_cu_d678ca52_279794cuda3std3__45__cpo5beginE)
_ZN40_INTERNAL_09887410_4_k_cu_d678ca52_279794cuda3std3__45__cpo5beginE:
	.zero		1
	.type		_ZN40_INTERNAL_09887410_4_k_cu_d678ca52_279794cuda3std3__442_GLOBAL__N__09887410_4_k_cu_d678ca52_279796ignoreE,@object
	.size		_ZN40_INTERNAL_09887410_4_k_cu_d678ca52_279794cuda3std3__442_GLOBAL__N__09887410_4_k_cu_d678ca52_279796ignoreE,(_ZN40_INTERNAL_09887410_4_k_cu_d678ca52_279794cute7productE - _ZN40_INTERNAL_09887410_4_k_cu_d678ca52_279794cuda3std3__442_GLOBAL__N__09887410_4_k_cu_d678ca52_279796ignoreE)
_ZN40_INTERNAL_09887410_4_k_cu_d678ca52_279794cuda3std3__442_GLOBAL__N__09887410_4_k_cu_d678ca52_279796ignoreE:
	.zero		1
	.type		_ZN40_INTERNAL_09887410_4_k_cu_d678ca52_279794cute7productE,@object
	.size		_ZN40_INTERNAL_09887410_4_k_cu_d678ca52_279794cute7productE,(_ZN40_INTERNAL_09887410_4_k_cu_d678ca52_279794cuda3std3__45__cpo3endE - _ZN40_INTERNAL_09887410_4_k_cu_d678ca52_279794cute7productE)
_ZN40_INTERNAL_09887410_4_k_cu_d678ca52_279794cute7productE:
	.zero		1
	.type		_ZN40_INTERNAL_09887410_4_k_cu_d678ca52_279794cuda3std3__45__cpo3endE,@object
	.size		_ZN40_INTERNAL_09887410_4_k_cu_d678ca52_279794cuda3std3__45__cpo3endE,(_ZN40_INTERNAL_09887410_4_k_cu_d678ca52_279794cuda3std3__419piecewise_constructE - _ZN40_INTERNAL_09887410_4_k_cu_d678ca52_279794cuda3std3__45__cpo3endE)
_ZN40_INTERNAL_09887410_4_k_cu_d678ca52_279794cuda3std3__45__cpo3endE:
	.zero		1
	.type		_ZN40_INTERNAL_09887410_4_k_cu_d678ca52_279794cuda3std3__419piecewise_constructE,@object
	.size		_ZN40_INTERNAL_09887410_4_k_cu_d678ca52_279794cuda3std3__419piecewise_constructE,(_ZN40_INTERNAL_09887410_4_k_cu_d678ca52_279794cuda3std3__45__cpo4cendE - _ZN40_INTERNAL_09887410_4_k_cu_d678ca52_279794cuda3std3__419piecewise_constructE)
_ZN40_INTERNAL_09887410_4_k_cu_d678ca52_279794cuda3std3__419piecewise_constructE:
	.zero		1
	.type		_ZN40_INTERNAL_09887410_4_k_cu_d678ca52_279794cuda3std3__45__cpo4cendE,@object
	.size		_ZN40_INTERNAL_09887410_4_k_cu_d678ca52_279794cuda3std3__45__cpo4cendE,(_ZN40_INTERNAL_09887410_4_k_cu_d678ca52_279794cuda3std6ranges3__45__cpo4swapE - _ZN40_INTERNAL_09887410_4_k_cu_d678ca52_279794cuda3std3__45__cpo4cendE)
_ZN40_INTERNAL_09887410_4_k_cu_d678ca52_279794cuda3std3__45__cpo4cendE:
	.zero		1
	.type		_ZN40_INTERNAL_09887410_4_k_cu_d678ca52_279794cuda3std6ranges3__45__cpo4swapE,@object
	.size		_ZN40_INTERNAL_09887410_4_k_cu_d678ca52_279794cuda3std6ranges3__45__cpo4swapE,(.L_10 - _ZN40_INTERNAL_09887410_4_k_cu_d678ca52_279794cuda3std6ranges3__45__cpo4swapE)
_ZN40_INTERNAL_09887410_4_k_cu_d678ca52_279794cuda3std6ranges3__45__cpo4swapE:
	.zero		1
.L_10:


//--------------------- .nv.constant0._ZN7cutlass13device_kernelINS_4gemm6kernel13GemmUniversalIN4cute5tupleIJiiiiEEENS1_10collective13CollectiveMmaINS1_35MainloopSm100TmaUmmaWarpSpecializedILi6ELi2ELi4ENS5_IJNS4_1CILi1EEESB_SB_EEEEENS5_IJNSA_ILi64EEESE_NSA_ILi128EEEEEENS_6half_tENS5_IJlSB_lEEESH_NS5_IJSB_llEEENS4_8TiledMMAINS4_8MMA_AtomIJNS4_20SM100_MMA_F16BF16_SSISH_SH_fLi64ELi64ELNS4_4UMMA5MajorE0ELSO_1ELNSN_7ScaleInE0ELSP_0EEEEEENS4_6LayoutISC_NS5_IJNSA_ILi0EEEST_ST_EEEEENS5_IJNS4_10UnderscoreESW_SW_EEEEENS4_13SM90_TMA_LOADENS4_14ComposedLayoutINS4_7SwizzleILi3ELi4ELi3EEENS4_18smem_ptr_flag_bitsILi16EEENSS_INS5_IJNSA_ILi8EEESE_EEENS5_IJSE_SB_EEEEEEEvNS4_8identityESZ_NS10_IS12_S14_NSS_INS5_IJSE_S15_EEENS5_IJSB_SE_EEEEEEEvS1A_EENS_8epilogue10collective18CollectiveEpilogueINS1G_23Sm100TmaWarpSpecializedILi3ELi2ELi16ELb1ELb0EEEJSG_NS5_IJNSS_ISE_SB_EENSS_INSA_ILi32EEESB_EEEEESH_SI_SH_SI_NS1G_6fusion15FusionCallbacksIS1K_NS1P_17LinearCombinationISH_fSH_fLNS_15FloatRoundStyleE2EEESG_S1O_JEEENS4_5SM1004TMEM4LOAD26SM100_TMEM_LOAD_16dp256b4xESZ_NS10_INS11_ILi2ELi4ELi3EEES14_NSS_INS5_IJS15_S1M_EEENS5_IJS1M_SB_EEEEEEENS4_17SM75_U32x4_LDSM_NENS4_14SM90_TMA_STOREES23_NS4_17SM90_U32x4_STSM_NENS4_39AutoVectorizingCopyWithAssumedAlignmentILi128EEEEEEvvEEEEvNT_6ParamsE --------------------------
	.section	.nv.constant0._ZN7cutlass13device_kernelINS_4gemm6kernel13GemmUniversalIN4cute5tupleIJiiiiEEENS1_10collective13CollectiveMmaINS1_35MainloopSm100TmaUmmaWarpSpecializedILi6ELi2ELi4ENS5_IJNS4_1CILi1EEESB_SB_EEEEENS5_IJNSA_ILi64EEESE_NSA_ILi128EEEEEENS_6half_tENS5_IJlSB_lEEESH_NS5_IJSB_llEEENS4_8TiledMMAINS4_8MMA_AtomIJNS4_20SM100_MMA_F16BF16_SSISH_SH_fLi64ELi64ELNS4_4UMMA5MajorE0ELSO_1ELNSN_7ScaleInE0ELSP_0EEEEEENS4_6LayoutISC_NS5_IJNSA_ILi0EEEST_ST_EEEEENS5_IJNS4_10UnderscoreESW_SW_EEEEENS4_13SM90_TMA_LOADENS4_14ComposedLayoutINS4_7SwizzleILi3ELi4ELi3EEENS4_18smem_ptr_flag_bitsILi16EEENSS_INS5_IJNSA_ILi8EEESE_EEENS5_IJSE_SB_EEEEEEEvNS4_8identityESZ_NS10_IS12_S14_NSS_INS5_IJSE_S15_EEENS5_IJSB_SE_EEEEEEEvS1A_EENS_8epilogue10collective18CollectiveEpilogueINS1G_23Sm100TmaWarpSpecializedILi3ELi2ELi16ELb1ELb0EEEJSG_NS5_IJNSS_ISE_SB_EENSS_INSA_ILi32EEESB_EEEEESH_SI_SH_SI_NS1G_6fusion15FusionCallbacksIS1K_NS1P_17LinearCombinationISH_fSH_fLNS_15FloatRoundStyleE2EEESG_S1O_JEEENS4_5SM1004TMEM4LOAD26SM100_TMEM_LOAD_16dp256b4xESZ_NS10_INS11_ILi2ELi4ELi3EEES14_NSS_INS5_IJS15_S1M_EEENS5_IJS1M_SB_EEEEEEENS4_17SM75_U32x4_LDSM_NENS4_14SM90_TMA_STOREES23_NS4_17SM90_U32x4_STSM_NENS4_39AutoVectorizingCopyWithAssumedAlignmentILi128EEEEEEvvEEEEvNT_6ParamsE,"a",@progbits
	.sectionflags	@""
	.align	4
.nv.constant0._ZN7cutlass13device_kernelINS_4gemm6kernel13GemmUniversalIN4cute5tupleIJiiiiEEENS1_10collective13CollectiveMmaINS1_35MainloopSm100TmaUmmaWarpSpecializedILi6ELi2ELi4ENS5_IJNS4_1CILi1EEESB_SB_EEEEENS5_IJNSA_ILi64EEESE_NSA_ILi128EEEEEENS_6half_tENS5_IJlSB_lEEESH_NS5_IJSB_llEEENS4_8TiledMMAINS4_8MMA_AtomIJNS4_20SM100_MMA_F16BF16_SSISH_SH_fLi64ELi64ELNS4_4UMMA5MajorE0ELSO_1ELNSN_7ScaleInE0ELSP_0EEEEEENS4_6LayoutISC_NS5_IJNSA_ILi0EEEST_ST_EEEEENS5_IJNS4_10UnderscoreESW_SW_EEEEENS4_13SM90_TMA_LOADENS4_14ComposedLayoutINS4_7SwizzleILi3ELi4ELi3EEENS4_18smem_ptr_flag_bitsILi16EEENSS_INS5_IJNSA_ILi8EEESE_EEENS5_IJSE_SB_EEEEEEEvNS4_8identityESZ_NS10_IS12_S14_NSS_INS5_IJSE_S15_EEENS5_IJSB_SE_EEEEEEEvS1A_EENS_8epilogue10collective18CollectiveEpilogueINS1G_23Sm100TmaWarpSpecializedILi3ELi2ELi16ELb1ELb0EEEJSG_NS5_IJNSS_ISE_SB_EENSS_INSA_ILi32EEESB_EEEEESH_SI_SH_SI_NS1G_6fusion15FusionCallbacksIS1K_NS1P_17LinearCombinationISH_fSH_fLNS_15FloatRoundStyleE2EEESG_S1O_JEEENS4_5SM1004TMEM4LOAD26SM100_TMEM_LOAD_16dp256b4xESZ_NS10_INS11_ILi2ELi4ELi3EEES14_NSS_INS5_IJS15_S1M_EEENS5_IJS1M_SB_EEEEEEENS4_17SM75_U32x4_LDSM_NENS4_14SM90_TMA_STOREES23_NS4_17SM90_U32x4_STSM_NENS4_39AutoVectorizingCopyWithAssumedAlignmentILi128EEEEEEvvEEEEvNT_6ParamsE:
	.zero		2944


//--------------------- SYMBOLS --------------------------

	.type		.nv.reservedSmem.offset0,@object
	.size		.nv.reservedSmem.offset0,0x4
	.type		.nv.reservedSmem.cap,@object
	.size		.nv.reservedSmem.cap,0x4
	.type		__assertfail,@function
